//
// Generated by NVIDIA NVVM Compiler
//
// Compiler Build ID: CL-36424714
// Cuda compilation tools, release 13.0, V13.0.88
// Based on NVVM 20.0.0
//

.version 9.0
.target sm_100
.address_size 64

	// .globl	_Z18MatrixMultiply_GPUPdS_iii
// _ZZ17Dotproduct_SharedPdS_S_iE5cache has been demoted
// _ZZ27Dotproduct_Shared_ReductionPdS_S_iE5cache has been demoted
// _ZZ19Pi_Shared_ReductionPdiE5cache has been demoted

.visible .entry _Z18MatrixMultiply_GPUPdS_iii(
	.param .u64 .ptr .align 1 _Z18MatrixMultiply_GPUPdS_iii_param_0,
	.param .u64 .ptr .align 1 _Z18MatrixMultiply_GPUPdS_iii_param_1,
	.param .u32 _Z18MatrixMultiply_GPUPdS_iii_param_2,
	.param .u32 _Z18MatrixMultiply_GPUPdS_iii_param_3,
	.param .u32 _Z18MatrixMultiply_GPUPdS_iii_param_4
)
{
	.reg .pred 	%p<16>;
	.reg .b32 	%r<78>;
	.reg .b64 	%rd<12>;
	.reg .b64 	%fd<27>;

	ld.param.u64 	%rd6, [_Z18MatrixMultiply_GPUPdS_iii_param_0];
	ld.param.u64 	%rd5, [_Z18MatrixMultiply_GPUPdS_iii_param_1];
	ld.param.u32 	%r33, [_Z18MatrixMultiply_GPUPdS_iii_param_2];
	ld.param.u32 	%r34, [_Z18MatrixMultiply_GPUPdS_iii_param_3];
	ld.param.u32 	%r35, [_Z18MatrixMultiply_GPUPdS_iii_param_4];
	cvta.to.global.u64 	%rd1, %rd6;
	mov.u32 	%r36, %tid.x;
	mov.u32 	%r37, %ctaid.x;
	mov.u32 	%r1, %ntid.x;
	mad.lo.s32 	%r71, %r37, %r1, %r36;
	setp.ge.s32 	%p1, %r71, %r33;
	@%p1 bra 	$L__BB0_15;
	add.s32 	%r3, %r35, -1;
	sub.s32 	%r4, %r33, %r35;
	add.s32 	%r5, %r3, %r33;
	mov.u32 	%r39, %nctaid.x;
	mul.lo.s32 	%r6, %r39, %r1;
	sub.s32 	%r7, 2, %r35;
	neg.s32 	%r8, %r35;
	cvta.to.global.u64 	%rd2, %rd5;
$L__BB0_2:
	mov.u32 	%r10, %r72;
	mov.u32 	%r9, %r73;
	setp.lt.s32 	%p2, %r71, 0;
	setp.ge.s32 	%p3, %r71, %r3;
	or.pred  	%p4, %p2, %p3;
	@%p4 bra 	$L__BB0_4;
	not.b32 	%r42, %r71;
	add.s32 	%r72, %r35, %r42;
	mov.u32 	%r73, %r34;
	bra.uni 	$L__BB0_6;
$L__BB0_4:
	setp.ge.s32 	%p5, %r71, %r3;
	setp.le.s32 	%p6, %r71, %r4;
	and.pred  	%p7, %p5, %p6;
	mov.b32 	%r72, 0;
	mov.u32 	%r73, %r34;
	@%p7 bra 	$L__BB0_6;
	setp.gt.s32 	%p8, %r71, %r4;
	sub.s32 	%r41, %r5, %r71;
	selp.b32 	%r72, 0, %r10, %p8;
	selp.b32 	%r73, %r41, %r9, %p8;
$L__BB0_6:
	mul.wide.s32 	%rd7, %r71, 8;
	add.s64 	%rd3, %rd2, %rd7;
	mov.b64 	%rd8, 0;
	st.global.u64 	[%rd3], %rd8;
	setp.ge.s32 	%p9, %r72, %r73;
	@%p9 bra 	$L__BB0_14;
	sub.s32 	%r43, %r73, %r72;
	and.b32  	%r17, %r43, 3;
	setp.eq.s32 	%p10, %r17, 0;
	mov.f64 	%fd25, 0d0000000000000000;
	mov.u32 	%r74, %r72;
	@%p10 bra 	$L__BB0_11;
	sub.s32 	%r18, %r72, %r35;
	add.s32 	%r44, %r18, 1;
	abs.s32 	%r45, %r44;
	sub.s32 	%r46, %r35, %r45;
	cvt.rn.f64.s32 	%fd8, %r46;
	sub.s32 	%r47, %r71, %r35;
	add.s32 	%r74, %r72, 1;
	add.s32 	%r48, %r74, %r47;
	mul.wide.s32 	%rd9, %r48, 8;
	add.s64 	%rd4, %rd1, %rd9;
	ld.global.f64 	%fd9, [%rd4];
	fma.rn.f64 	%fd25, %fd9, %fd8, 0d0000000000000000;
	st.global.f64 	[%rd3], %fd25;
	setp.eq.s32 	%p11, %r17, 1;
	@%p11 bra 	$L__BB0_11;
	add.s32 	%r49, %r18, 2;
	abs.s32 	%r50, %r49;
	sub.s32 	%r51, %r35, %r50;
	cvt.rn.f64.s32 	%fd10, %r51;
	ld.global.f64 	%fd11, [%rd4+8];
	fma.rn.f64 	%fd25, %fd11, %fd10, %fd25;
	st.global.f64 	[%rd3], %fd25;
	add.s32 	%r74, %r72, 2;
	setp.eq.s32 	%p12, %r17, 2;
	@%p12 bra 	$L__BB0_11;
	add.s32 	%r52, %r18, 3;
	abs.s32 	%r53, %r52;
	sub.s32 	%r54, %r35, %r53;
	cvt.rn.f64.s32 	%fd12, %r54;
	ld.global.f64 	%fd13, [%rd4+16];
	fma.rn.f64 	%fd25, %fd13, %fd12, %fd25;
	st.global.f64 	[%rd3], %fd25;
	add.s32 	%r74, %r72, 3;
$L__BB0_11:
	sub.s32 	%r55, %r72, %r73;
	setp.gt.u32 	%p13, %r55, -4;
	@%p13 bra 	$L__BB0_14;
	sub.s32 	%r77, %r74, %r73;
	add.s32 	%r76, %r7, %r74;
	add.s32 	%r56, %r8, %r74;
	add.s32 	%r75, %r56, %r71;
$L__BB0_13:
	add.s32 	%r57, %r76, -1;
	abs.s32 	%r58, %r57;
	sub.s32 	%r59, %r35, %r58;
	cvt.rn.f64.s32 	%fd14, %r59;
	add.s32 	%r60, %r75, 1;
	mul.wide.s32 	%rd10, %r60, 8;
	add.s64 	%rd11, %rd1, %rd10;
	ld.global.f64 	%fd15, [%rd11];
	fma.rn.f64 	%fd16, %fd15, %fd14, %fd25;
	st.global.f64 	[%rd3], %fd16;
	add.s32 	%r61, %r76, 2;
	abs.s32 	%r62, %r76;
	sub.s32 	%r63, %r35, %r62;
	cvt.rn.f64.s32 	%fd17, %r63;
	ld.global.f64 	%fd18, [%rd11+8];
	fma.rn.f64 	%fd19, %fd18, %fd17, %fd16;
	st.global.f64 	[%rd3], %fd19;
	add.s32 	%r64, %r76, 1;
	abs.s32 	%r65, %r64;
	sub.s32 	%r66, %r35, %r65;
	cvt.rn.f64.s32 	%fd20, %r66;
	ld.global.f64 	%fd21, [%rd11+16];
	fma.rn.f64 	%fd22, %fd21, %fd20, %fd19;
	st.global.f64 	[%rd3], %fd22;
	abs.s32 	%r67, %r61;
	sub.s32 	%r68, %r35, %r67;
	cvt.rn.f64.s32 	%fd23, %r68;
	ld.global.f64 	%fd24, [%rd11+24];
	fma.rn.f64 	%fd25, %fd24, %fd23, %fd22;
	st.global.f64 	[%rd3], %fd25;
	add.s32 	%r77, %r77, 4;
	add.s32 	%r76, %r76, 4;
	add.s32 	%r75, %r75, 4;
	setp.ne.s32 	%p14, %r77, 0;
	@%p14 bra 	$L__BB0_13;
$L__BB0_14:
	add.s32 	%r71, %r71, %r6;
	setp.lt.s32 	%p15, %r71, %r33;
	@%p15 bra 	$L__BB0_2;
$L__BB0_15:
	ret;

}
	// .globl	_Z10DotproductPdS_S_i
.visible .entry _Z10DotproductPdS_S_i(
	.param .u64 .ptr .align 1 _Z10DotproductPdS_S_i_param_0,
	.param .u64 .ptr .align 1 _Z10DotproductPdS_S_i_param_1,
	.param .u64 .ptr .align 1 _Z10DotproductPdS_S_i_param_2,
	.param .u32 _Z10DotproductPdS_S_i_param_3
)
{
	.reg .pred 	%p<3>;
	.reg .b32 	%r<11>;
	.reg .b64 	%rd<11>;
	.reg .b64 	%fd<4>;

	ld.param.u64 	%rd4, [_Z10DotproductPdS_S_i_param_0];
	ld.param.u64 	%rd5, [_Z10DotproductPdS_S_i_param_1];
	ld.param.u64 	%rd6, [_Z10DotproductPdS_S_i_param_2];
	ld.param.u32 	%r6, [_Z10DotproductPdS_S_i_param_3];
	mov.u32 	%r7, %tid.x;
	mov.u32 	%r8, %ctaid.x;
	mov.u32 	%r1, %ntid.x;
	mad.lo.s32 	%r10, %r8, %r1, %r7;
	setp.ge.s32 	%p1, %r10, %r6;
	@%p1 bra 	$L__BB1_3;
	mov.u32 	%r9, %nctaid.x;
	mul.lo.s32 	%r3, %r9, %r1;
	cvta.to.global.u64 	%rd1, %rd4;
	cvta.to.global.u64 	%rd2, %rd5;
	cvta.to.global.u64 	%rd3, %rd6;
$L__BB1_2:
	mul.wide.s32 	%rd7, %r10, 8;
	add.s64 	%rd8, %rd1, %rd7;
	ld.global.f64 	%fd1, [%rd8];
	add.s64 	%rd9, %rd2, %rd7;
	ld.global.f64 	%fd2, [%rd9];
	mul.f64 	%fd3, %fd1, %fd2;
	add.s64 	%rd10, %rd3, %rd7;
	st.global.f64 	[%rd10], %fd3;
	add.s32 	%r10, %r10, %r3;
	setp.lt.s32 	%p2, %r10, %r6;
	@%p2 bra 	$L__BB1_2;
$L__BB1_3:
	ret;

}
	// .globl	_Z17Dotproduct_SharedPdS_S_i
.visible .entry _Z17Dotproduct_SharedPdS_S_i(
	.param .u64 .ptr .align 1 _Z17Dotproduct_SharedPdS_S_i_param_0,
	.param .u64 .ptr .align 1 _Z17Dotproduct_SharedPdS_S_i_param_1,
	.param .u64 .ptr .align 1 _Z17Dotproduct_SharedPdS_S_i_param_2,
	.param .u32 _Z17Dotproduct_SharedPdS_S_i_param_3
)
{
	.reg .pred 	%p<5>;
	.reg .b32 	%r<20>;
	.reg .b64 	%rd<12>;
	.reg .b64 	%fd<77>;
	// demoted variable
	.shared .align 8 .b8 _ZZ17Dotproduct_SharedPdS_S_iE5cache[2048];
	ld.param.u64 	%rd3, [_Z17Dotproduct_SharedPdS_S_i_param_0];
	ld.param.u64 	%rd4, [_Z17Dotproduct_SharedPdS_S_i_param_1];
	ld.param.u64 	%rd5, [_Z17Dotproduct_SharedPdS_S_i_param_2];
	ld.param.u32 	%r10, [_Z17Dotproduct_SharedPdS_S_i_param_3];
	mov.u32 	%r1, %tid.x;
	mov.u32 	%r2, %ctaid.x;
	mov.u32 	%r3, %ntid.x;
	mad.lo.s32 	%r18, %r2, %r3, %r1;
	setp.ge.s32 	%p1, %r18, %r10;
	mov.f64 	%fd75, 0d0000000000000000;
	@%p1 bra 	$L__BB2_3;
	mov.u32 	%r11, %nctaid.x;
	mul.lo.s32 	%r5, %r11, %r3;
	cvta.to.global.u64 	%rd1, %rd3;
	cvta.to.global.u64 	%rd2, %rd4;
	mov.f64 	%fd75, 0d0000000000000000;
$L__BB2_2:
	mul.wide.s32 	%rd6, %r18, 8;
	add.s64 	%rd7, %rd1, %rd6;
	ld.global.f64 	%fd8, [%rd7];
	add.s64 	%rd8, %rd2, %rd6;
	ld.global.f64 	%fd9, [%rd8];
	fma.rn.f64 	%fd75, %fd8, %fd9, %fd75;
	add.s32 	%r18, %r18, %r5;
	setp.lt.s32 	%p2, %r18, %r10;
	@%p2 bra 	$L__BB2_2;
$L__BB2_3:
	shl.b32 	%r12, %r1, 3;
	mov.u32 	%r13, _ZZ17Dotproduct_SharedPdS_S_iE5cache;
	add.s32 	%r14, %r13, %r12;
	st.shared.f64 	[%r14], %fd75;
	bar.sync 	0;
	setp.ne.s32 	%p3, %r1, 0;
	@%p3 bra 	$L__BB2_7;
	mov.f64 	%fd76, 0d0000000000000000;
	mov.b32 	%r19, 128;
$L__BB2_5:
	add.s32 	%r17, %r13, %r19;
	ld.shared.f64 	%fd11, [%r17+-128];
	add.f64 	%fd12, %fd76, %fd11;
	ld.shared.f64 	%fd13, [%r17+-120];
	add.f64 	%fd14, %fd12, %fd13;
	ld.shared.f64 	%fd15, [%r17+-112];
	add.f64 	%fd16, %fd14, %fd15;
	ld.shared.f64 	%fd17, [%r17+-104];
	add.f64 	%fd18, %fd16, %fd17;
	ld.shared.f64 	%fd19, [%r17+-96];
	add.f64 	%fd20, %fd18, %fd19;
	ld.shared.f64 	%fd21, [%r17+-88];
	add.f64 	%fd22, %fd20, %fd21;
	ld.shared.f64 	%fd23, [%r17+-80];
	add.f64 	%fd24, %fd22, %fd23;
	ld.shared.f64 	%fd25, [%r17+-72];
	add.f64 	%fd26, %fd24, %fd25;
	ld.shared.f64 	%fd27, [%r17+-64];
	add.f64 	%fd28, %fd26, %fd27;
	ld.shared.f64 	%fd29, [%r17+-56];
	add.f64 	%fd30, %fd28, %fd29;
	ld.shared.f64 	%fd31, [%r17+-48];
	add.f64 	%fd32, %fd30, %fd31;
	ld.shared.f64 	%fd33, [%r17+-40];
	add.f64 	%fd34, %fd32, %fd33;
	ld.shared.f64 	%fd35, [%r17+-32];
	add.f64 	%fd36, %fd34, %fd35;
	ld.shared.f64 	%fd37, [%r17+-24];
	add.f64 	%fd38, %fd36, %fd37;
	ld.shared.f64 	%fd39, [%r17+-16];
	add.f64 	%fd40, %fd38, %fd39;
	ld.shared.f64 	%fd41, [%r17+-8];
	add.f64 	%fd42, %fd40, %fd41;
	ld.shared.f64 	%fd43, [%r17];
	add.f64 	%fd44, %fd42, %fd43;
	ld.shared.f64 	%fd45, [%r17+8];
	add.f64 	%fd46, %fd44, %fd45;
	ld.shared.f64 	%fd47, [%r17+16];
	add.f64 	%fd48, %fd46, %fd47;
	ld.shared.f64 	%fd49, [%r17+24];
	add.f64 	%fd50, %fd48, %fd49;
	ld.shared.f64 	%fd51, [%r17+32];
	add.f64 	%fd52, %fd50, %fd51;
	ld.shared.f64 	%fd53, [%r17+40];
	add.f64 	%fd54, %fd52, %fd53;
	ld.shared.f64 	%fd55, [%r17+48];
	add.f64 	%fd56, %fd54, %fd55;
	ld.shared.f64 	%fd57, [%r17+56];
	add.f64 	%fd58, %fd56, %fd57;
	ld.shared.f64 	%fd59, [%r17+64];
	add.f64 	%fd60, %fd58, %fd59;
	ld.shared.f64 	%fd61, [%r17+72];
	add.f64 	%fd62, %fd60, %fd61;
	ld.shared.f64 	%fd63, [%r17+80];
	add.f64 	%fd64, %fd62, %fd63;
	ld.shared.f64 	%fd65, [%r17+88];
	add.f64 	%fd66, %fd64, %fd65;
	ld.shared.f64 	%fd67, [%r17+96];
	add.f64 	%fd68, %fd66, %fd67;
	ld.shared.f64 	%fd69, [%r17+104];
	add.f64 	%fd70, %fd68, %fd69;
	ld.shared.f64 	%fd71, [%r17+112];
	add.f64 	%fd72, %fd70, %fd71;
	ld.shared.f64 	%fd73, [%r17+120];
	add.f64 	%fd76, %fd72, %fd73;
	add.s32 	%r19, %r19, 256;
	setp.ne.s32 	%p4, %r19, 2176;
	@%p4 bra 	$L__BB2_5;
	cvta.to.global.u64 	%rd9, %rd5;
	mul.wide.u32 	%rd10, %r2, 8;
	add.s64 	%rd11, %rd9, %rd10;
	st.global.f64 	[%rd11], %fd76;
$L__BB2_7:
	ret;

}
	// .globl	_Z27Dotproduct_Shared_ReductionPdS_S_i
.visible .entry _Z27Dotproduct_Shared_ReductionPdS_S_i(
	.param .u64 .ptr .align 1 _Z27Dotproduct_Shared_ReductionPdS_S_i_param_0,
	.param .u64 .ptr .align 1 _Z27Dotproduct_Shared_ReductionPdS_S_i_param_1,
	.param .u64 .ptr .align 1 _Z27Dotproduct_Shared_ReductionPdS_S_i_param_2,
	.param .u32 _Z27Dotproduct_Shared_ReductionPdS_S_i_param_3
)
{
	.reg .pred 	%p<12>;
	.reg .b32 	%r<14>;
	.reg .b64 	%rd<12>;
	.reg .b64 	%fd<35>;
	// demoted variable
	.shared .align 8 .b8 _ZZ27Dotproduct_Shared_ReductionPdS_S_iE5cache[2048];
	ld.param.u64 	%rd3, [_Z27Dotproduct_Shared_ReductionPdS_S_i_param_0];
	ld.param.u64 	%rd4, [_Z27Dotproduct_Shared_ReductionPdS_S_i_param_1];
	ld.param.u64 	%rd5, [_Z27Dotproduct_Shared_ReductionPdS_S_i_param_2];
	ld.param.u32 	%r9, [_Z27Dotproduct_Shared_ReductionPdS_S_i_param_3];
	mov.u32 	%r1, %tid.x;
	mov.u32 	%r2, %ctaid.x;
	mov.u32 	%r3, %ntid.x;
	mad.lo.s32 	%r13, %r2, %r3, %r1;
	setp.ge.s32 	%p1, %r13, %r9;
	mov.f64 	%fd34, 0d0000000000000000;
	@%p1 bra 	$L__BB3_3;
	mov.u32 	%r10, %nctaid.x;
	mul.lo.s32 	%r5, %r10, %r3;
	cvta.to.global.u64 	%rd1, %rd3;
	cvta.to.global.u64 	%rd2, %rd4;
	mov.f64 	%fd34, 0d0000000000000000;
$L__BB3_2:
	mul.wide.s32 	%rd6, %r13, 8;
	add.s64 	%rd7, %rd1, %rd6;
	ld.global.f64 	%fd6, [%rd7];
	add.s64 	%rd8, %rd2, %rd6;
	ld.global.f64 	%fd7, [%rd8];
	fma.rn.f64 	%fd34, %fd6, %fd7, %fd34;
	add.s32 	%r13, %r13, %r5;
	setp.lt.s32 	%p2, %r13, %r9;
	@%p2 bra 	$L__BB3_2;
$L__BB3_3:
	shl.b32 	%r11, %r1, 3;
	mov.u32 	%r12, _ZZ27Dotproduct_Shared_ReductionPdS_S_iE5cache;
	add.s32 	%r8, %r12, %r11;
	st.shared.f64 	[%r8], %fd34;
	bar.sync 	0;
	setp.gt.u32 	%p3, %r1, 127;
	@%p3 bra 	$L__BB3_5;
	ld.shared.f64 	%fd8, [%r8+1024];
	ld.shared.f64 	%fd9, [%r8];
	add.f64 	%fd10, %fd8, %fd9;
	st.shared.f64 	[%r8], %fd10;
$L__BB3_5:
	bar.sync 	0;
	setp.gt.u32 	%p4, %r1, 63;
	@%p4 bra 	$L__BB3_7;
	ld.shared.f64 	%fd11, [%r8+512];
	ld.shared.f64 	%fd12, [%r8];
	add.f64 	%fd13, %fd11, %fd12;
	st.shared.f64 	[%r8], %fd13;
$L__BB3_7:
	bar.sync 	0;
	setp.gt.u32 	%p5, %r1, 31;
	@%p5 bra 	$L__BB3_9;
	ld.shared.f64 	%fd14, [%r8+256];
	ld.shared.f64 	%fd15, [%r8];
	add.f64 	%fd16, %fd14, %fd15;
	st.shared.f64 	[%r8], %fd16;
$L__BB3_9:
	bar.sync 	0;
	setp.gt.u32 	%p6, %r1, 15;
	@%p6 bra 	$L__BB3_11;
	ld.shared.f64 	%fd17, [%r8+128];
	ld.shared.f64 	%fd18, [%r8];
	add.f64 	%fd19, %fd17, %fd18;
	st.shared.f64 	[%r8], %fd19;
$L__BB3_11:
	bar.sync 	0;
	setp.gt.u32 	%p7, %r1, 7;
	@%p7 bra 	$L__BB3_13;
	ld.shared.f64 	%fd20, [%r8+64];
	ld.shared.f64 	%fd21, [%r8];
	add.f64 	%fd22, %fd20, %fd21;
	st.shared.f64 	[%r8], %fd22;
$L__BB3_13:
	bar.sync 	0;
	setp.gt.u32 	%p8, %r1, 3;
	@%p8 bra 	$L__BB3_15;
	ld.shared.f64 	%fd23, [%r8+32];
	ld.shared.f64 	%fd24, [%r8];
	add.f64 	%fd25, %fd23, %fd24;
	st.shared.f64 	[%r8], %fd25;
$L__BB3_15:
	bar.sync 	0;
	setp.gt.u32 	%p9, %r1, 1;
	@%p9 bra 	$L__BB3_17;
	ld.shared.f64 	%fd26, [%r8+16];
	ld.shared.f64 	%fd27, [%r8];
	add.f64 	%fd28, %fd26, %fd27;
	st.shared.f64 	[%r8], %fd28;
$L__BB3_17:
	bar.sync 	0;
	setp.ne.s32 	%p10, %r1, 0;
	@%p10 bra 	$L__BB3_19;
	ld.shared.f64 	%fd29, [_ZZ27Dotproduct_Shared_ReductionPdS_S_iE5cache+8];
	ld.shared.f64 	%fd30, [%r8];
	add.f64 	%fd31, %fd29, %fd30;
	st.shared.f64 	[%r8], %fd31;
$L__BB3_19:
	setp.ne.s32 	%p11, %r1, 0;
	bar.sync 	0;
	@%p11 bra 	$L__BB3_21;
	ld.shared.f64 	%fd32, [_ZZ27Dotproduct_Shared_ReductionPdS_S_iE5cache];
	cvta.to.global.u64 	%rd9, %rd5;
	mul.wide.u32 	%rd10, %r2, 8;
	add.s64 	%rd11, %rd9, %rd10;
	st.global.f64 	[%rd11], %fd32;
$L__BB3_21:
	ret;

}
	// .globl	_Z19Pi_Shared_ReductionPdi
.visible .entry _Z19Pi_Shared_ReductionPdi(
	.param .u64 .ptr .align 1 _Z19Pi_Shared_ReductionPdi_param_0,
	.param .u32 _Z19Pi_Shared_ReductionPdi_param_1
)
{
	.reg .pred 	%p<12>;
	.reg .b32 	%r<14>;
	.reg .b64 	%rd<5>;
	.reg .b64 	%fd<39>;
	// demoted variable
	.shared .align 8 .b8 _ZZ19Pi_Shared_ReductionPdiE5cache[2048];
	ld.param.u64 	%rd1, [_Z19Pi_Shared_ReductionPdi_param_0];
	ld.param.u32 	%r9, [_Z19Pi_Shared_ReductionPdi_param_1];
	mov.u32 	%r1, %tid.x;
	mov.u32 	%r2, %ctaid.x;
	mov.u32 	%r3, %ntid.x;
	mad.lo.s32 	%r13, %r2, %r3, %r1;
	setp.ge.s32 	%p1, %r13, %r9;
	mov.f64 	%fd38, 0d0000000000000000;
	@%p1 bra 	$L__BB4_3;
	mov.u32 	%r10, %nctaid.x;
	mul.lo.s32 	%r5, %r10, %r3;
	mov.f64 	%fd38, 0d0000000000000000;
$L__BB4_2:
	cvt.rn.f64.s32 	%fd6, %r13;
	fma.rn.f64 	%fd7, %fd6, 0d4010000000000000, 0d3FF0000000000000;
	rcp.rn.f64 	%fd8, %fd7;
	fma.rn.f64 	%fd9, %fd6, 0d4010000000000000, 0d4008000000000000;
	rcp.rn.f64 	%fd10, %fd9;
	sub.f64 	%fd11, %fd8, %fd10;
	add.f64 	%fd38, %fd38, %fd11;
	add.s32 	%r13, %r13, %r5;
	setp.lt.s32 	%p2, %r13, %r9;
	@%p2 bra 	$L__BB4_2;
$L__BB4_3:
	shl.b32 	%r11, %r1, 3;
	mov.u32 	%r12, _ZZ19Pi_Shared_ReductionPdiE5cache;
	add.s32 	%r8, %r12, %r11;
	st.shared.f64 	[%r8], %fd38;
	bar.sync 	0;
	setp.gt.u32 	%p3, %r1, 127;
	@%p3 bra 	$L__BB4_5;
	ld.shared.f64 	%fd12, [%r8+1024];
	ld.shared.f64 	%fd13, [%r8];
	add.f64 	%fd14, %fd12, %fd13;
	st.shared.f64 	[%r8], %fd14;
$L__BB4_5:
	bar.sync 	0;
	setp.gt.u32 	%p4, %r1, 63;
	@%p4 bra 	$L__BB4_7;
	ld.shared.f64 	%fd15, [%r8+512];
	ld.shared.f64 	%fd16, [%r8];
	add.f64 	%fd17, %fd15, %fd16;
	st.shared.f64 	[%r8], %fd17;
$L__BB4_7:
	bar.sync 	0;
	setp.gt.u32 	%p5, %r1, 31;
	@%p5 bra 	$L__BB4_9;
	ld.shared.f64 	%fd18, [%r8+256];
	ld.shared.f64 	%fd19, [%r8];
	add.f64 	%fd20, %fd18, %fd19;
	st.shared.f64 	[%r8], %fd20;
$L__BB4_9:
	bar.sync 	0;
	setp.gt.u32 	%p6, %r1, 15;
	@%p6 bra 	$L__BB4_11;
	ld.shared.f64 	%fd21, [%r8+128];
	ld.shared.f64 	%fd22, [%r8];
	add.f64 	%fd23, %fd21, %fd22;
	st.shared.f64 	[%r8], %fd23;
$L__BB4_11:
	bar.sync 	0;
	setp.gt.u32 	%p7, %r1, 7;
	@%p7 bra 	$L__BB4_13;
	ld.shared.f64 	%fd24, [%r8+64];
	ld.shared.f64 	%fd25, [%r8];
	add.f64 	%fd26, %fd24, %fd25;
	st.shared.f64 	[%r8], %fd26;
$L__BB4_13:
	bar.sync 	0;
	setp.gt.u32 	%p8, %r1, 3;
	@%p8 bra 	$L__BB4_15;
	ld.shared.f64 	%fd27, [%r8+32];
	ld.shared.f64 	%fd28, [%r8];
	add.f64 	%fd29, %fd27, %fd28;
	st.shared.f64 	[%r8], %fd29;
$L__BB4_15:
	bar.sync 	0;
	setp.gt.u32 	%p9, %r1, 1;
	@%p9 bra 	$L__BB4_17;
	ld.shared.f64 	%fd30, [%r8+16];
	ld.shared.f64 	%fd31, [%r8];
	add.f64 	%fd32, %fd30, %fd31;
	st.shared.f64 	[%r8], %fd32;
$L__BB4_17:
	bar.sync 	0;
	setp.ne.s32 	%p10, %r1, 0;
	@%p10 bra 	$L__BB4_19;
	ld.shared.f64 	%fd33, [_ZZ19Pi_Shared_ReductionPdiE5cache+8];
	ld.shared.f64 	%fd34, [%r8];
	add.f64 	%fd35, %fd33, %fd34;
	st.shared.f64 	[%r8], %fd35;
$L__BB4_19:
	setp.ne.s32 	%p11, %r1, 0;
	bar.sync 	0;
	@%p11 bra 	$L__BB4_21;
	ld.shared.f64 	%fd36, [_ZZ19Pi_Shared_ReductionPdiE5cache];
	cvta.to.global.u64 	%rd2, %rd1;
	mul.wide.u32 	%rd3, %r2, 8;
	add.s64 	%rd4, %rd2, %rd3;
	st.global.f64 	[%rd4], %fd36;
$L__BB4_21:
	ret;

}


// ===== COMPILED SASS (sm_100) =====

	.target	sm_100

	.elftype	@"ET_EXEC"


//--------------------- .note.nv.tkinfo           --------------------------
	.section	.note.nv.tkinfo,"",@"SHT_NOTE"
	.sectionflags	@"SHF_NOTE_NV_TKINFO"
	.tkinfo
        /*0018*/ 	.word	0x00000002
        /*0030*/ 	.string	""
        /*0030*/ 	.string	"ptxas"
        /*0030*/ 	.string	"Cuda compilation tools, release 13.0, V13.0.88"
        /*0030*/ 	.string	"Build cuda_13.0.r13.0/compiler.36424714_0"
        /*0030*/ 	.string	"-arch sm_100 -m 64 "



//--------------------- .note.nv.cuinfo           --------------------------
	.section	.note.nv.cuinfo,"",@"SHT_NOTE"
	.sectionflags	@"SHF_NOTE_NV_CUINFO"
        /*0018*/ 	.short	0x0002
        /*001a*/ 	.short	0x0064
        /*001c*/ 	.short	0x0082
	.zero		2


//--------------------- .nv.info                  --------------------------
	.section	.nv.info,"",@"SHT_CUDA_INFO"
	.align	4


	//----- nvinfo : EIATTR_REGCOUNT
	.align		4
        /*0000*/ 	.byte	0x04, 0x2f
        /*0002*/ 	.short	(.L_1 - .L_0)
	.align		4
.L_0:
        /*0004*/ 	.word	index@(_Z18MatrixMultiply_GPUPdS_iii)
        /*0008*/ 	.word	0x0000001a


	//----- nvinfo : EIATTR_FRAME_SIZE
	.align		4
.L_1:
        /*000c*/ 	.byte	0x04, 0x11
        /*000e*/ 	.short	(.L_3 - .L_2)
	.align		4
.L_2:
        /*0010*/ 	.word	index@(_Z18MatrixMultiply_GPUPdS_iii)
        /*0014*/ 	.word	0x00000000


	//----- nvinfo : EIATTR_REGCOUNT
	.align		4
.L_3:
        /*0018*/ 	.byte	0x04, 0x2f
        /*001a*/ 	.short	(.L_5 - .L_4)
	.align		4
.L_4:
        /*001c*/ 	.word	index@(_Z10DotproductPdS_S_i)
        /*0020*/ 	.word	0x00000014


	//----- nvinfo : EIATTR_FRAME_SIZE
	.align		4
.L_5:
        /*0024*/ 	.byte	0x04, 0x11
        /*0026*/ 	.short	(.L_7 - .L_6)
	.align		4
.L_6:
        /*0028*/ 	.word	index@(_Z10DotproductPdS_S_i)
        /*002c*/ 	.word	0x00000000


	//----- nvinfo : EIATTR_REGCOUNT
	.align		4
.L_7:
        /*0030*/ 	.byte	0x04, 0x2f
        /*0032*/ 	.short	(.L_9 - .L_8)
	.align		4
.L_8:
        /*0034*/ 	.word	index@(_Z17Dotproduct_SharedPdS_S_i)
        /*0038*/ 	.word	0x00000014


	//----- nvinfo : EIATTR_FRAME_SIZE
	.align		4
.L_9:
        /*003c*/ 	.byte	0x04, 0x11
        /*003e*/ 	.short	(.L_11 - .L_10)
	.align		4
.L_10:
        /*0040*/ 	.word	index@(_Z17Dotproduct_SharedPdS_S_i)
        /*0044*/ 	.word	0x00000000


	//----- nvinfo : EIATTR_REGCOUNT
	.align		4
.L_11:
        /*0048*/ 	.byte	0x04, 0x2f
        /*004a*/ 	.short	(.L_13 - .L_12)
	.align		4
.L_12:
        /*004c*/ 	.word	index@(_Z27Dotproduct_Shared_ReductionPdS_S_i)
        /*0050*/ 	.word	0x00000012


	//----- nvinfo : EIATTR_FRAME_SIZE
	.align		4
.L_13:
        /*0054*/ 	.byte	0x04, 0x11
        /*0056*/ 	.short	(.L_15 - .L_14)
	.align		4
.L_14:
        /*0058*/ 	.word	index@(_Z27Dotproduct_Shared_ReductionPdS_S_i)
        /*005c*/ 	.word	0x00000000


	//----- nvinfo : EIATTR_REGCOUNT
	.align		4
.L_15:
        /*0060*/ 	.byte	0x04, 0x2f
        /*0062*/ 	.short	(.L_17 - .L_16)
	.align		4
.L_16:
        /*0064*/ 	.word	index@(_Z19Pi_Shared_ReductionPdi)
        /*0068*/ 	.word	0x00000016


	//----- nvinfo : EIATTR_FRAME_SIZE
	.align		4
.L_17:
        /*006c*/ 	.byte	0x04, 0x11
        /*006e*/ 	.short	(.L_19 - .L_18)
	.align		4
.L_18:
        /*0070*/ 	.word	index@($__internal_0_$__cuda_sm20_dblrcp_rn_slowpath_v3)
        /*0074*/ 	.word	0x00000000


	//----- nvinfo : EIATTR_FRAME_SIZE
	.align		4
.L_19:
        /*0078*/ 	.byte	0x04, 0x11
        /*007a*/ 	.short	(.L_21 - .L_20)
	.align		4
.L_20:
        /*007c*/ 	.word	index@(_Z19Pi_Shared_ReductionPdi)
        /*0080*/ 	.word	0x00000000


	//----- nvinfo : EIATTR_MIN_STACK_SIZE
	.align		4
.L_21:
        /*0084*/ 	.byte	0x04, 0x12
        /*0086*/ 	.short	(.L_23 - .L_22)
	.align		4
.L_22:
        /*0088*/ 	.word	index@(_Z19Pi_Shared_ReductionPdi)
        /*008c*/ 	.word	0x00000000


	//----- nvinfo : EIATTR_MIN_STACK_SIZE
	.align		4
.L_23:
        /*0090*/ 	.byte	0x04, 0x12
        /*0092*/ 	.short	(.L_25 - .L_24)
	.align		4
.L_24:
        /*0094*/ 	.word	index@(_Z27Dotproduct_Shared_ReductionPdS_S_i)
        /*0098*/ 	.word	0x00000000


	//----- nvinfo : EIATTR_MIN_STACK_SIZE
	.align		4
.L_25:
        /*009c*/ 	.byte	0x04, 0x12
        /*009e*/ 	.short	(.L_27 - .L_26)
	.align		4
.L_26:
        /*00a0*/ 	.word	index@(_Z17Dotproduct_SharedPdS_S_i)
        /*00a4*/ 	.word	0x00000000


	//----- nvinfo : EIATTR_MIN_STACK_SIZE
	.align		4
.L_27:
        /*00a8*/ 	.byte	0x04, 0x12
        /*00aa*/ 	.short	(.L_29 - .L_28)
	.align		4
.L_28:
        /*00ac*/ 	.word	index@(_Z10DotproductPdS_S_i)
        /*00b0*/ 	.word	0x00000000


	//----- nvinfo : EIATTR_MIN_STACK_SIZE
	.align		4
.L_29:
        /*00b4*/ 	.byte	0x04, 0x12
        /*00b6*/ 	.short	(.L_31 - .L_30)
	.align		4
.L_30:
        /*00b8*/ 	.word	index@(_Z18MatrixMultiply_GPUPdS_iii)
        /*00bc*/ 	.word	0x00000000
.L_31:


//--------------------- .nv.compat                --------------------------
	.section	.nv.compat,"",@"SHT_CUDA_COMPAT_INFO"
	.align	4
        /*0000*/ 	.byte	0x02, 0x09, 0x00, 0x00, 0x02, 0x02, 0x01, 0x00, 0x02, 0x05, 0x05, 0x00, 0x03, 0x07, 0x01, 0x01
        /*0010*/ 	.byte	0x02, 0x03, 0x00, 0x00, 0x02, 0x06, 0x01, 0x00, 0x04, 0x0b, 0x08, 0x00, 0x01, 0x00, 0x00, 0x00
        /*0020*/ 	.byte	0x00, 0x00, 0x00, 0x00


//--------------------- .nv.info._Z19Pi_Shared_ReductionPdi --------------------------
	.section	.nv.info._Z19Pi_Shared_ReductionPdi,"",@"SHT_CUDA_INFO"
	.sectionflags	@""
	.align	4


	//----- nvinfo : EIATTR_CUDA_API_VERSION
	.align		4
        /*0000*/ 	.byte	0x04, 0x37
        /*0002*/ 	.short	(.L_33 - .L_32)
.L_32:
        /*0004*/ 	.word	0x00000082


	//----- nvinfo : EIATTR_KPARAM_INFO
	.align		4
.L_33:
        /*0008*/ 	.byte	0x04, 0x17
        /*000a*/ 	.short	(.L_35 - .L_34)
.L_34:
        /*000c*/ 	.word	0x00000000
        /*0010*/ 	.short	0x0001
        /*0012*/ 	.short	0x0008
        /*0014*/ 	.byte	0x00, 0xf0, 0x11, 0x00


	//----- nvinfo : EIATTR_KPARAM_INFO
	.align		4
.L_35:
        /*0018*/ 	.byte	0x04, 0x17
        /*001a*/ 	.short	(.L_37 - .L_36)
.L_36:
        /*001c*/ 	.word	0x00000000
        /*0020*/ 	.short	0x0000
        /*0022*/ 	.short	0x0000
        /*0024*/ 	.byte	0x00, 0xf5, 0x21, 0x00


	//----- nvinfo : EIATTR_SPARSE_MMA_MASK
	.align		4
.L_37:
        /*0028*/ 	.byte	0x03, 0x50
        /*002a*/ 	.short	0x0000


	//----- nvinfo : EIATTR_MAXREG_COUNT
	.align		4
        /*002c*/ 	.byte	0x03, 0x1b
        /*002e*/ 	.short	0x00ff


	//----- nvinfo : EIATTR_NUM_BARRIERS
	.align		4
        /*0030*/ 	.byte	0x02, 0x4c
        /*0032*/ 	.byte	0x01
	.zero		1


	//----- nvinfo : EIATTR_MERCURY_ISA_VERSION
	.align		4
        /*0034*/ 	.byte	0x03, 0x5f
        /*0036*/ 	.short	0x0101


	//----- nvinfo : EIATTR_VRC_CTA_INIT_COUNT
	.align		4
        /*0038*/ 	.byte	0x02, 0x4a
	.zero		1
	.zero		1


	//----- nvinfo : EIATTR_EXIT_INSTR_OFFSETS
	.align		4
        /*003c*/ 	.byte	0x04, 0x1c
        /*003e*/ 	.short	(.L_39 - .L_38)


	//   ....[0]....
.L_38:
        /*0040*/ 	.word	0x00000730


	//   ....[1]....
        /*0044*/ 	.word	0x00000790


	//----- nvinfo : EIATTR_CRS_STACK_SIZE
	.align		4
.L_39:
        /*0048*/ 	.byte	0x04, 0x1e
        /*004a*/ 	.short	(.L_41 - .L_40)
.L_40:
        /*004c*/ 	.word	0x00000000


	//----- nvinfo : EIATTR_CBANK_PARAM_SIZE
	.align		4
.L_41:
        /*0050*/ 	.byte	0x03, 0x19
        /*0052*/ 	.short	0x000c


	//----- nvinfo : EIATTR_PARAM_CBANK
	.align		4
        /*0054*/ 	.byte	0x04, 0x0a
        /*0056*/ 	.short	(.L_43 - .L_42)
	.align		4
.L_42:
        /*0058*/ 	.word	index@(.nv.constant0._Z19Pi_Shared_ReductionPdi)
        /*005c*/ 	.short	0x0380
        /*005e*/ 	.short	0x000c


	//----- nvinfo : EIATTR_SW_WAR
	.align		4
.L_43:
        /*0060*/ 	.byte	0x04, 0x36
        /*0062*/ 	.short	(.L_45 - .L_44)
.L_44:
        /*0064*/ 	.word	0x00000008
.L_45:


//--------------------- .nv.info._Z27Dotproduct_Shared_ReductionPdS_S_i --------------------------
	.section	.nv.info._Z27Dotproduct_Shared_ReductionPdS_S_i,"",@"SHT_CUDA_INFO"
	.sectionflags	@""
	.align	4


	//----- nvinfo : EIATTR_CUDA_API_VERSION
	.align		4
        /*0000*/ 	.byte	0x04, 0x37
        /*0002*/ 	.short	(.L_47 - .L_46)
.L_46:
        /*0004*/ 	.word	0x00000082


	//----- nvinfo : EIATTR_KPARAM_INFO
	.align		4
.L_47:
        /*0008*/ 	.byte	0x04, 0x17
        /*000a*/ 	.short	(.L_49 - .L_48)
.L_48:
        /*000c*/ 	.word	0x00000000
        /*0010*/ 	.short	0x0003
        /*0012*/ 	.short	0x0018
        /*0014*/ 	.byte	0x00, 0xf0, 0x11, 0x00


	//----- nvinfo : EIATTR_KPARAM_INFO
	.align		4
.L_49:
        /*0018*/ 	.byte	0x04, 0x17
        /*001a*/ 	.short	(.L_51 - .L_50)
.L_50:
        /*001c*/ 	.word	0x00000000
        /*0020*/ 	.short	0x0002
        /*0022*/ 	.short	0x0010
        /*0024*/ 	.byte	0x00, 0xf5, 0x21, 0x00


	//----- nvinfo : EIATTR_KPARAM_INFO
	.align		4
.L_51:
        /*0028*/ 	.byte	0x04, 0x17
        /*002a*/ 	.short	(.L_53 - .L_52)
.L_52:
        /*002c*/ 	.word	0x00000000
        /*0030*/ 	.short	0x0001
        /*0032*/ 	.short	0x0008
        /*0034*/ 	.byte	0x00, 0xf5, 0x21, 0x00


	//----- nvinfo : EIATTR_KPARAM_INFO
	.align		4
.L_53:
        /*0038*/ 	.byte	0x04, 0x17
        /*003a*/ 	.short	(.L_55 - .L_54)
.L_54:
        /*003c*/ 	.word	0x00000000
        /*0040*/ 	.short	0x0000
        /*0042*/ 	.short	0x0000
        /*0044*/ 	.byte	0x00, 0xf5, 0x21, 0x00


	//----- nvinfo : EIATTR_SPARSE_MMA_MASK
	.align		4
.L_55:
        /*0048*/ 	.byte	0x03, 0x50
        /*004a*/ 	.short	0x0000


	//----- nvinfo : EIATTR_MAXREG_COUNT
	.align		4
        /*004c*/ 	.byte	0x03, 0x1b
        /*004e*/ 	.short	0x00ff


	//----- nvinfo : EIATTR_NUM_BARRIERS
	.align		4
        /*0050*/ 	.byte	0x02, 0x4c
        /*0052*/ 	.byte	0x01
	.zero		1


	//----- nvinfo : EIATTR_MERCURY_ISA_VERSION
	.align		4
        /*0054*/ 	.byte	0x03, 0x5f
        /*0056*/ 	.short	0x0101


	//----- nvinfo : EIATTR_VRC_CTA_INIT_COUNT
	.align		4
        /*0058*/ 	.byte	0x02, 0x4a
	.zero		1
	.zero		1


	//----- nvinfo : EIATTR_EXIT_INSTR_OFFSETS
	.align		4
        /*005c*/ 	.byte	0x04, 0x1c
        /*005e*/ 	.short	(.L_57 - .L_56)


	//   ....[0]....
.L_56:
        /*0060*/ 	.word	0x000004f0


	//   ....[1]....
        /*0064*/ 	.word	0x00000540


	//----- nvinfo : EIATTR_CRS_STACK_SIZE
	.align		4
.L_57:
        /*0068*/ 	.byte	0x04, 0x1e
        /*006a*/ 	.short	(.L_59 - .L_58)
.L_58:
        /*006c*/ 	.word	0x00000000


	//----- nvinfo : EIATTR_CBANK_PARAM_SIZE
	.align		4
.L_59:
        /*0070*/ 	.byte	0x03, 0x19
        /*0072*/ 	.short	0x001c


	//----- nvinfo : EIATTR_PARAM_CBANK
	.align		4
        /*0074*/ 	.byte	0x04, 0x0a
        /*0076*/ 	.short	(.L_61 - .L_60)
	.align		4
.L_60:
        /*0078*/ 	.word	index@(.nv.constant0._Z27Dotproduct_Shared_ReductionPdS_S_i)
        /*007c*/ 	.short	0x0380
        /*007e*/ 	.short	0x001c


	//----- nvinfo : EIATTR_SW_WAR
	.align		4
.L_61:
        /*0080*/ 	.byte	0x04, 0x36
        /*0082*/ 	.short	(.L_63 - .L_62)
.L_62:
        /*0084*/ 	.word	0x00000008
.L_63:


//--------------------- .nv.info._Z17Dotproduct_SharedPdS_S_i --------------------------
	.section	.nv.info._Z17Dotproduct_SharedPdS_S_i,"",@"SHT_CUDA_INFO"
	.sectionflags	@""
	.align	4


	//----- nvinfo : EIATTR_CUDA_API_VERSION
	.align		4
        /*0000*/ 	.byte	0x04, 0x37
        /*0002*/ 	.short	(.L_65 - .L_64)
.L_64:
        /*0004*/ 	.word	0x00000082


	//----- nvinfo : EIATTR_KPARAM_INFO
	.align		4
.L_65:
        /*0008*/ 	.byte	0x04, 0x17
        /*000a*/ 	.short	(.L_67 - .L_66)
.L_66:
        /*000c*/ 	.word	0x00000000
        /*0010*/ 	.short	0x0003
        /*0012*/ 	.short	0x0018
        /*0014*/ 	.byte	0x00, 0xf0, 0x11, 0x00


	//----- nvinfo : EIATTR_KPARAM_INFO
	.align		4
.L_67:
        /*0018*/ 	.byte	0x04, 0x17
        /*001a*/ 	.short	(.L_69 - .L_68)
.L_68:
        /*001c*/ 	.word	0x00000000
        /*0020*/ 	.short	0x0002
        /*0022*/ 	.short	0x0010
        /*0024*/ 	.byte	0x00, 0xf5, 0x21, 0x00


	//----- nvinfo : EIATTR_KPARAM_INFO
	.align		4
.L_69:
        /*0028*/ 	.byte	0x04, 0x17
        /*002a*/ 	.short	(.L_71 - .L_70)
.L_70:
        /*002c*/ 	.word	0x00000000
        /*0030*/ 	.short	0x0001
        /*0032*/ 	.short	0x0008
        /*0034*/ 	.byte	0x00, 0xf5, 0x21, 0x00


	//----- nvinfo : EIATTR_KPARAM_INFO
	.align		4
.L_71:
        /*0038*/ 	.byte	0x04, 0x17
        /*003a*/ 	.short	(.L_73 - .L_72)
.L_72:
        /*003c*/ 	.word	0x00000000
        /*0040*/ 	.short	0x0000
        /*0042*/ 	.short	0x0000
        /*0044*/ 	.byte	0x00, 0xf5, 0x21, 0x00


	//----- nvinfo : EIATTR_SPARSE_MMA_MASK
	.align		4
.L_73:
        /*0048*/ 	.byte	0x03, 0x50
        /*004a*/ 	.short	0x0000


	//----- nvinfo : EIATTR_MAXREG_COUNT
	.align		4
        /*004c*/ 	.byte	0x03, 0x1b
        /*004e*/ 	.short	0x00ff


	//----- nvinfo : EIATTR_NUM_BARRIERS
	.align		4
        /*0050*/ 	.byte	0x02, 0x4c
        /*0052*/ 	.byte	0x01
	.zero		1


	//----- nvinfo : EIATTR_MERCURY_ISA_VERSION
	.align		4
        /*0054*/ 	.byte	0x03, 0x5f
        /*0056*/ 	.short	0x0101


	//----- nvinfo : EIATTR_VRC_CTA_INIT_COUNT
	.align		4
        /*0058*/ 	.byte	0x02, 0x4a
	.zero		1
	.zero		1


	//----- nvinfo : EIATTR_EXIT_INSTR_OFFSETS
	.align		4
        /*005c*/ 	.byte	0x04, 0x1c
        /*005e*/ 	.short	(.L_75 - .L_74)


	//   ....[0]....
.L_74:
        /*0060*/ 	.word	0x00000210


	//   ....[1]....
        /*0064*/ 	.word	0x000005a0


	//----- nvinfo : EIATTR_CRS_STACK_SIZE
	.align		4
.L_75:
        /*0068*/ 	.byte	0x04, 0x1e
        /*006a*/ 	.short	(.L_77 - .L_76)
.L_76:
        /*006c*/ 	.word	0x00000000


	//----- nvinfo : EIATTR_CBANK_PARAM_SIZE
	.align		4
.L_77:
        /*0070*/ 	.byte	0x03, 0x19
        /*0072*/ 	.short	0x001c


	//----- nvinfo : EIATTR_PARAM_CBANK
	.align		4
        /*0074*/ 	.byte	0x04, 0x0a
        /*0076*/ 	.short	(.L_79 - .L_78)
	.align		4
.L_78:
        /*0078*/ 	.word	index@(.nv.constant0._Z17Dotproduct_SharedPdS_S_i)
        /*007c*/ 	.short	0x0380
        /*007e*/ 	.short	0x001c


	//----- nvinfo : EIATTR_SW_WAR
	.align		4
.L_79:
        /*0080*/ 	.byte	0x04, 0x36
        /*0082*/ 	.short	(.L_81 - .L_80)
.L_80:
        /*0084*/ 	.word	0x00000008
.L_81:


//--------------------- .nv.info._Z10DotproductPdS_S_i --------------------------
	.section	.nv.info._Z10DotproductPdS_S_i,"",@"SHT_CUDA_INFO"
	.sectionflags	@""
	.align	4


	//----- nvinfo : EIATTR_CUDA_API_VERSION
	.align		4
        /*0000*/ 	.byte	0x04, 0x37
        /*0002*/ 	.short	(.L_83 - .L_82)
.L_82:
        /*0004*/ 	.word	0x00000082


	//----- nvinfo : EIATTR_KPARAM_INFO
	.align		4
.L_83:
        /*0008*/ 	.byte	0x04, 0x17
        /*000a*/ 	.short	(.L_85 - .L_84)
.L_84:
        /*000c*/ 	.word	0x00000000
        /*0010*/ 	.short	0x0003
        /*0012*/ 	.short	0x0018
        /*0014*/ 	.byte	0x00, 0xf0, 0x11, 0x00


	//----- nvinfo : EIATTR_KPARAM_INFO
	.align		4
.L_85:
        /*0018*/ 	.byte	0x04, 0x17
        /*001a*/ 	.short	(.L_87 - .L_86)
.L_86:
        /*001c*/ 	.word	0x00000000
        /*0020*/ 	.short	0x0002
        /*0022*/ 	.short	0x0010
        /*0024*/ 	.byte	0x00, 0xf5, 0x21, 0x00


	//----- nvinfo : EIATTR_KPARAM_INFO
	.align		4
.L_87:
        /*0028*/ 	.byte	0x04, 0x17
        /*002a*/ 	.short	(.L_89 - .L_88)
.L_88:
        /*002c*/ 	.word	0x00000000
        /*0030*/ 	.short	0x0001
        /*0032*/ 	.short	0x0008
        /*0034*/ 	.byte	0x00, 0xf5, 0x21, 0x00


	//----- nvinfo : EIATTR_KPARAM_INFO
	.align		4
.L_89:
        /*0038*/ 	.byte	0x04, 0x17
        /*003a*/ 	.short	(.L_91 - .L_90)
.L_90:
        /*003c*/ 	.word	0x00000000
        /*0040*/ 	.short	0x0000
        /*0042*/ 	.short	0x0000
        /*0044*/ 	.byte	0x00, 0xf5, 0x21, 0x00


	//----- nvinfo : EIATTR_SPARSE_MMA_MASK
	.align		4
.L_91:
        /*0048*/ 	.byte	0x03, 0x50
        /*004a*/ 	.short	0x0000


	//----- nvinfo : EIATTR_MAXREG_COUNT
	.align		4
        /*004c*/ 	.byte	0x03, 0x1b
        /*004e*/ 	.short	0x00ff


	//----- nvinfo : EIATTR_MERCURY_ISA_VERSION
	.align		4
        /*0050*/ 	.byte	0x03, 0x5f
        /*0052*/ 	.short	0x0101


	//----- nvinfo : EIATTR_VRC_CTA_INIT_COUNT
	.align		4
        /*0054*/ 	.byte	0x02, 0x4a
	.zero		1
	.zero		1


	//----- nvinfo : EIATTR_EXIT_INSTR_OFFSETS
	.align		4
        /*0058*/ 	.byte	0x04, 0x1c
        /*005a*/ 	.short	(.L_93 - .L_92)


	//   ....[0]....
.L_92:
        /*005c*/ 	.word	0x00000070


	//   ....[1]....
        /*0060*/ 	.word	0x00000180


	//----- nvinfo : EIATTR_CRS_STACK_SIZE
	.align		4
.L_93:
        /*0064*/ 	.byte	0x04, 0x1e
        /*0066*/ 	.short	(.L_95 - .L_94)
.L_94:
        /*0068*/ 	.word	0x00000000


	//----- nvinfo : EIATTR_CBANK_PARAM_SIZE
	.align		4
.L_95:
        /*006c*/ 	.byte	0x03, 0x19
        /*006e*/ 	.short	0x001c


	//----- nvinfo : EIATTR_PARAM_CBANK
	.align		4
        /*0070*/ 	.byte	0x04, 0x0a
        /*0072*/ 	.short	(.L_97 - .L_96)
	.align		4
.L_96:
        /*0074*/ 	.word	index@(.nv.constant0._Z10DotproductPdS_S_i)
        /*0078*/ 	.short	0x0380
        /*007a*/ 	.short	0x001c


	//----- nvinfo : EIATTR_SW_WAR
	.align		4
.L_97:
        /*007c*/ 	.byte	0x04, 0x36
        /*007e*/ 	.short	(.L_99 - .L_98)
.L_98:
        /*0080*/ 	.word	0x00000008
.L_99:


//--------------------- .nv.info._Z18MatrixMultiply_GPUPdS_iii --------------------------
	.section	.nv.info._Z18MatrixMultiply_GPUPdS_iii,"",@"SHT_CUDA_INFO"
	.sectionflags	@""
	.align	4


	//----- nvinfo : EIATTR_CUDA_API_VERSION
	.align		4
        /*0000*/ 	.byte	0x04, 0x37
        /*0002*/ 	.short	(.L_101 - .L_100)
.L_100:
        /*0004*/ 	.word	0x00000082


	//----- nvinfo : EIATTR_KPARAM_INFO
	.align		4
.L_101:
        /*0008*/ 	.byte	0x04, 0x17
        /*000a*/ 	.short	(.L_103 - .L_102)
.L_102:
        /*000c*/ 	.word	0x00000000
        /*0010*/ 	.short	0x0004
        /*0012*/ 	.short	0x0018
        /*0014*/ 	.byte	0x00, 0xf0, 0x11, 0x00


	//----- nvinfo : EIATTR_KPARAM_INFO
	.align		4
.L_103:
        /*0018*/ 	.byte	0x04, 0x17
        /*001a*/ 	.short	(.L_105 - .L_104)
.L_104:
        /*001c*/ 	.word	0x00000000
        /*0020*/ 	.short	0x0003
        /*0022*/ 	.short	0x0014
        /*0024*/ 	.byte	0x00, 0xf0, 0x11, 0x00


	//----- nvinfo : EIATTR_KPARAM_INFO
	.align		4
.L_105:
        /*0028*/ 	.byte	0x04, 0x17
        /*002a*/ 	.short	(.L_107 - .L_106)
.L_106:
        /*002c*/ 	.word	0x00000000
        /*0030*/ 	.short	0x0002
        /*0032*/ 	.short	0x0010
        /*0034*/ 	.byte	0x00, 0xf0, 0x11, 0x00


	//----- nvinfo : EIATTR_KPARAM_INFO
	.align		4
.L_107:
        /*0038*/ 	.byte	0x04, 0x17
        /*003a*/ 	.short	(.L_109 - .L_108)
.L_108:
        /*003c*/ 	.word	0x00000000
        /*0040*/ 	.short	0x0001
        /*0042*/ 	.short	0x0008
        /*0044*/ 	.byte	0x00, 0xf5, 0x21, 0x00


	//----- nvinfo : EIATTR_KPARAM_INFO
	.align		4
.L_109:
        /*0048*/ 	.byte	0x04, 0x17
        /*004a*/ 	.short	(.L_111 - .L_110)
.L_110:
        /*004c*/ 	.word	0x00000000
        /*0050*/ 	.short	0x0000
        /*0052*/ 	.short	0x0000
        /*0054*/ 	.byte	0x00, 0xf5, 0x21, 0x00


	//----- nvinfo : EIATTR_SPARSE_MMA_MASK
	.align		4
.L_111:
        /*0058*/ 	.byte	0x03, 0x50
        /*005a*/ 	.short	0x0000


	//----- nvinfo : EIATTR_MAXREG_COUNT
	.align		4
        /*005c*/ 	.byte	0x03, 0x1b
        /*005e*/ 	.short	0x00ff


	//----- nvinfo : EIATTR_MERCURY_ISA_VERSION
	.align		4
        /*0060*/ 	.byte	0x03, 0x5f
        /*0062*/ 	.short	0x0101


	//----- nvinfo : EIATTR_VRC_CTA_INIT_COUNT
	.align		4
        /*0064*/ 	.byte	0x02, 0x4a
	.zero		1
	.zero		1


	//----- nvinfo : EIATTR_EXIT_INSTR_OFFSETS
	.align		4
        /*0068*/ 	.byte	0x04, 0x1c
        /*006a*/ 	.short	(.L_113 - .L_112)


	//   ....[0]....
.L_112:
        /*006c*/ 	.word	0x00000070


	//   ....[1]....
        /*0070*/ 	.word	0x00000820


	//----- nvinfo : EIATTR_CRS_STACK_SIZE
	.align		4
.L_113:
        /*0074*/ 	.byte	0x04, 0x1e
        /*0076*/ 	.short	(.L_115 - .L_114)
.L_114:
        /*0078*/ 	.word	0x00000000


	//----- nvinfo : EIATTR_CBANK_PARAM_SIZE
	.align		4
.L_115:
        /*007c*/ 	.byte	0x03, 0x19
        /*007e*/ 	.short	0x001c


	//----- nvinfo : EIATTR_PARAM_CBANK
	.align		4
        /*0080*/ 	.byte	0x04, 0x0a
        /*0082*/ 	.short	(.L_117 - .L_116)
	.align		4
.L_116:
        /*0084*/ 	.word	index@(.nv.constant0._Z18MatrixMultiply_GPUPdS_iii)
        /*0088*/ 	.short	0x0380
        /*008a*/ 	.short	0x001c


	//----- nvinfo : EIATTR_SW_WAR
	.align		4
.L_117:
        /*008c*/ 	.byte	0x04, 0x36
        /*008e*/ 	.short	(.L_119 - .L_118)
.L_118:
        /*0090*/ 	.word	0x00000008
.L_119:


//--------------------- .nv.callgraph             --------------------------
	.section	.nv.callgraph,"",@"SHT_CUDA_CALLGRAPH"
	.align	4
	.sectionentsize	8
	.align		4
        /*0000*/ 	.word	0x00000000
	.align		4
        /*0004*/ 	.word	0xffffffff
	.align		4
        /*0008*/ 	.word	0x00000000
	.align		4
        /*000c*/ 	.word	0xfffffffe
	.align		4
        /*0010*/ 	.word	0x00000000
	.align		4
        /*0014*/ 	.word	0xfffffffd
	.align		4
        /*0018*/ 	.word	0x00000000
	.align		4
        /*001c*/ 	.word	0xfffffffc


//--------------------- .text._Z19Pi_Shared_ReductionPdi --------------------------
	.section	.text._Z19Pi_Shared_ReductionPdi,"ax",@progbits
	.align	128
        .global         _Z19Pi_Shared_ReductionPdi
        .type           _Z19Pi_Shared_ReductionPdi,@function
        .size           _Z19Pi_Shared_ReductionPdi,(.L_x_32 - _Z19Pi_Shared_ReductionPdi)
        .other          _Z19Pi_Shared_ReductionPdi,@"STO_CUDA_ENTRY STV_DEFAULT"
_Z19Pi_Shared_ReductionPdi:
.text._Z19Pi_Shared_ReductionPdi:
[----:B------:R-:W-:Y:S01]  /*0000*/  LDC R1, c[0x0][0x37c] ;  /* 0x0000df00ff017b82 */ /* 0x000fe20000000800 */
[----:B------:R-:W0:Y:S01]  /*0010*/  S2R R0, SR_TID.X ;  /* 0x0000000000007919 */ /* 0x000e220000002100 */
[----:B------:R-:W0:Y:S01]  /*0020*/  LDCU UR6, c[0x0][0x360] ;  /* 0x00006c00ff0677ac */ /* 0x000e220008000800 */
[----:B------:R-:W-:Y:S01]  /*0030*/  BSSY.RECONVERGENT B0, `(.L_x_0) ;  /* 0x0000039000007945 */ /* 0x000fe20003800200 */
[----:B------:R-:W-:Y:S01]  /*0040*/  CS2R R2, SRZ ;  /* 0x0000000000027805 */ /* 0x000fe2000001ff00 */
[----:B------:R-:W0:Y:S01]  /*0050*/  S2R R7, SR_CTAID.X ;  /* 0x0000000000077919 */ /* 0x000e220000002500 */
[----:B------:R-:W1:Y:S01]  /*0060*/  LDCU UR4, c[0x0][0x388] ;  /* 0x00007100ff0477ac */ /* 0x000e620008000800 */
[----:B------:R-:W2:Y:S01]  /*0070*/  LDCU UR7, c[0x0][0x388] ;  /* 0x00007100ff0777ac */ /* 0x000ea20008000800 */
[----:B0-----:R-:W-:-:S05]  /*0080*/  IMAD R6, R7, UR6, R0 ;  /* 0x0000000607067c24 */ /* 0x001fca000f8e0200 */
[----:B-1----:R-:W-:-:S13]  /*0090*/  ISETP.GE.AND P0, PT, R6, UR4, PT ;  /* 0x0000000406007c0c */ /* 0x002fda000bf06270 */
[----:B--2---:R-:W-:Y:S05]  /*00a0*/  @P0 BRA `(.L_x_1) ;  /* 0x0000000000c40947 */ /* 0x004fea0003800000 */
[----:B------:R-:W0:Y:S01]  /*00b0*/  LDC R9, c[0x0][0x370] ;  /* 0x0000dc00ff097b82 */ /* 0x000e220000000800 */
[----:B------:R-:W-:Y:S01]  /*00c0*/  CS2R R2, SRZ ;  /* 0x0000000000027805 */ /* 0x000fe2000001ff00 */
[----:B0-----:R-:W-:-:S07]  /*00d0*/  IMAD R9, R9, UR6, RZ ;  /* 0x0000000609097c24 */ /* 0x001fce000f8e02ff */
.L_x_6:
[----:B------:R0:W1:Y:S01]  /*00e0*/  I2F.F64 R4, R6 ;  /* 0x0000000600047312 */ /* 0x0000620000201c00 */
[----:B------:R-:W-:Y:S01]  /*00f0*/  IMAD.MOV.U32 R12, RZ, RZ, 0x0 ;  /* 0x00000000ff0c7424 */ /* 0x000fe200078e00ff */
[----:B------:R-:W-:Y:S01]  /*0100*/  BSSY.RECONVERGENT B1, `(.L_x_2) ;  /* 0x0000014000017945 */ /* 0x000fe20003800200 */
[----:B------:R-:W-:Y:S02]  /*0110*/  IMAD.MOV.U32 R13, RZ, RZ, 0x3ff00000 ;  /* 0x3ff00000ff0d7424 */ /* 0x000fe400078e00ff */
[----:B0-----:R-:W-:-:S05]  /*0120*/  IMAD.IADD R6, R9, 0x1, R6 ;  /* 0x0000000109067824 */ /* 0x001fca00078e0206 */
[----:B------:R-:W-:Y:S01]  /*0130*/  ISETP.GE.AND P0, PT, R6, UR7, PT ;  /* 0x0000000706007c0c */ /* 0x000fe2000bf06270 */
[----:B-1----:R-:W-:-:S06]  /*0140*/  DFMA R12, R4, 4, R12 ;  /* 0x40100000040c782b */ /* 0x002fcc000000000c */
[----:B------:R-:W0:Y:S04]  /*0150*/  MUFU.RCP64H R11, R13 ;  /* 0x0000000d000b7308 */ /* 0x000e280000001800 */
[----:B------:R-:W-:-:S05]  /*0160*/  VIADD R10, R13, 0x300402 ;  /* 0x003004020d0a7836 */ /* 0x000fca0000000000 */
[----:B------:R-:W-:Y:S01]  /*0170*/  FSETP.GEU.AND P1, PT, |R10|, 5.8789094863358348022e-39, PT ;  /* 0x004004020a00780b */ /* 0x000fe20003f2e200 */
[----:B0-----:R-:W-:-:S08]  /*0180*/  DFMA R14, -R12, R10, 1 ;  /* 0x3ff000000c0e742b */ /* 0x001fd0000000010a */
[----:B------:R-:W-:-:S08]  /*0190*/  DFMA R14, R14, R14, R14 ;  /* 0x0000000e0e0e722b */ /* 0x000fd0000000000e */
[----:B------:R-:W-:-:S08]  /*01a0*/  DFMA R14, R10, R14, R10 ;  /* 0x0000000e0a0e722b */ /* 0x000fd0000000000a */
[----:B------:R-:W-:-:S08]  /*01b0*/  DFMA R16, -R12, R14, 1 ;  /* 0x3ff000000c10742b */ /* 0x000fd0000000010e */
[----:B------:R-:W-:Y:S01]  /*01c0*/  DFMA R10, R14, R16, R14 ;  /* 0x000000100e0a722b */ /* 0x000fe2000000000e */
[----:B------:R-:W-:Y:S10]  /*01d0*/  @P1 BRA `(.L_x_3) ;  /* 0x0000000000181947 */ /* 0x000ff40003800000 */
[----:B------:R-:W-:-:S05]  /*01e0*/  LOP3.LUT R8, R13, 0x7fffffff, RZ, 0xc0, !PT ;  /* 0x7fffffff0d087812 */ /* 0x000fca00078ec0ff */
[----:B------:R-:W-:Y:S01]  /*01f0*/  VIADD R16, R8, 0xfff00000 ;  /* 0xfff0000008107836 */ /* 0x000fe20000000000 */
[----:B------:R-:W-:-:S07]  /*0200*/  MOV R8, 0x220 ;  /* 0x0000022000087802 */ /* 0x000fce0000000f00 */
[----:B------:R-:W-:Y:S05]  /*0210*/  CALL.REL.NOINC `($__internal_0_$__cuda_sm20_dblrcp_rn_slowpath_v3) ;  /* 0x0000000400607944 */ /* 0x000fea0003c00000 */
[----:B------:R-:W-:Y:S02]  /*0220*/  IMAD.MOV.U32 R10, RZ, RZ, R14 ;  /* 0x000000ffff0a7224 */ /* 0x000fe400078e000e */
[----:B------:R-:W-:-:S07]  /*0230*/  IMAD.MOV.U32 R11, RZ, RZ, R15 ;  /* 0x000000ffff0b7224 */ /* 0x000fce00078e000f */
.L_x_3:
[----:B------:R-:W-:Y:S05]  /*0240*/  BSYNC.RECONVERGENT B1 ;  /* 0x0000000000017941 */ /* 0x000fea0003800200 */
.L_x_2:
[----:B------:R-:W-:Y:S01]  /*0250*/  IMAD.MOV.U32 R12, RZ, RZ, 0x0 ;  /* 0x00000000ff0c7424 */ /* 0x000fe200078e00ff */
[----:B------:R-:W-:Y:S01]  /*0260*/  BSSY.RECONVERGENT B1, `(.L_x_4) ;  /* 0x0000012000017945 */ /* 0x000fe20003800200 */
[----:B------:R-:W-:-:S06]  /*0270*/  IMAD.MOV.U32 R13, RZ, RZ, 0x40100000 ;  /* 0x40100000ff0d7424 */ /* 0x000fcc00078e00ff */
[----:B------:R-:W-:-:S06]  /*0280*/  DFMA R4, R4, R12, 3 ;  /* 0x400800000404742b */ /* 0x000fcc000000000c */
        /* <DEDUP_REMOVED lines=9> */
[----:B------:R-:W-:Y:S01]  /*0320*/  LOP3.LUT R8, R5, 0x7fffffff, RZ, 0xc0, !PT ;  /* 0x7fffffff05087812 */ /* 0x000fe200078ec0ff */
[----:B------:R-:W-:Y:S02]  /*0330*/  IMAD.MOV.U32 R12, RZ, RZ, R4 ;  /* 0x000000ffff0c7224 */ /* 0x000fe400078e0004 */
[----:B------:R-:W-:Y:S02]  /*0340*/  IMAD.MOV.U32 R13, RZ, RZ, R5 ;  /* 0x000000ffff0d7224 */ /* 0x000fe400078e0005 */
[----:B------:R-:W-:Y:S01]  /*0350*/  VIADD R16, R8, 0xfff00000 ;  /* 0xfff0000008107836 */ /* 0x000fe20000000000 */
[----:B------:R-:W-:-:S07]  /*0360*/  MOV R8, 0x380 ;  /* 0x0000038000087802 */ /* 0x000fce0000000f00 */
[----:B------:R-:W-:Y:S05]  /*0370*/  CALL.REL.NOINC `($__internal_0_$__cuda_sm20_dblrcp_rn_slowpath_v3) ;  /* 0x0000000400087944 */ /* 0x000fea0003c00000 */
.L_x_5:
[----:B------:R-:W-:Y:S05]  /*0380*/  BSYNC.RECONVERGENT B1 ;  /* 0x0000000000017941 */ /* 0x000fea0003800200 */
.L_x_4:
[----:B------:R-:W-:-:S08]  /*0390*/  DADD R10, -R14, R10 ;  /* 0x000000000e0a7229 */ /* 0x000fd0000000010a */
[----:B------:R-:W-:Y:S01]  /*03a0*/  DADD R2, R10, R2 ;  /* 0x000000000a027229 */ /* 0x000fe20000000002 */
[----:B------:R-:W-:Y:S10]  /*03b0*/  @!P0 BRA `(.L_x_6) ;  /* 0xfffffffc00488947 */ /* 0x000ff4000383ffff */
.L_x_1:
[----:B------:R-:W-:Y:S05]  /*03c0*/  BSYNC.RECONVERGENT B0 ;  /* 0x0000000000007941 */ /* 0x000fea0003800200 */
.L_x_0:
[----:B------:R-:W0:Y:S01]  /*03d0*/  S2UR UR5, SR_CgaCtaId ;  /* 0x00000000000579c3 */ /* 0x000e220000008800 */
[----:B------:R-:W-:Y:S01]  /*03e0*/  UMOV UR4, 0x400 ;  /* 0x0000040000047882 */ /* 0x000fe20000000000 */
[C---:B------:R-:W-:Y:S02]  /*03f0*/  ISETP.GT.U32.AND P1, PT, R0.reuse, 0x7f, PT ;  /* 0x0000007f0000780c */ /* 0x040fe40003f24070 */
[----:B------:R-:W-:Y:S01]  /*0400*/  ISETP.GT.U32.AND P0, PT, R0, 0x3f, PT ;  /* 0x0000003f0000780c */ /* 0x000fe20003f04070 */
[----:B0-----:R-:W-:-:S06]  /*0410*/  ULEA UR4, UR5, UR4, 0x18 ;  /* 0x0000000405047291 */ /* 0x001fcc000f8ec0ff */
[----:B------:R-:W-:-:S05]  /*0420*/  LEA R5, R0, UR4, 0x3 ;  /* 0x0000000400057c11 */ /* 0x000fca000f8e18ff */
[----:B------:R-:W-:Y:S01]  /*0430*/  STS.64 [R5], R2 ;  /* 0x0000000205007388 */ /* 0x000fe20000000a00 */
[----:B------:R-:W-:Y:S06]  /*0440*/  BAR.SYNC.DEFER_BLOCKING 0x0 ;  /* 0x0000000000007b1d */ /* 0x000fec0000010000 */
[----:B------:R-:W-:Y:S04]  /*0450*/  @!P1 LDS.64 R8, [R5+0x400] ;  /* 0x0004000005089984 */ /* 0x000fe80000000a00 */
[----:B------:R-:W0:Y:S02]  /*0460*/  @!P1 LDS.64 R10, [R5] ;  /* 0x00000000050a9984 */ /* 0x000e240000000a00 */
[----:B0-----:R-:W-:-:S07]  /*0470*/  @!P1 DADD R8, R8, R10 ;  /* 0x0000000008089229 */ /* 0x001fce000000000a */
[----:B------:R-:W-:Y:S01]  /*0480*/  @!P1 STS.64 [R5], R8 ;  /* 0x0000000805009388 */ /* 0x000fe20000000a00 */
[----:B------:R-:W-:Y:S01]  /*0490*/  BAR.SYNC.DEFER_BLOCKING 0x0 ;  /* 0x0000000000007b1d */ /* 0x000fe20000010000 */
[----:B------:R-:W-:-:S05]  /*04a0*/  ISETP.GT.U32.AND P1, PT, R0, 0x1f, PT ;  /* 0x0000001f0000780c */ /* 0x000fca0003f24070 */
        /* <DEDUP_REMOVED lines=29> */
[----:B------:R-:W-:-:S05]  /*0680*/  ISETP.NE.AND P0, PT, R0, RZ, PT ;  /* 0x000000ff0000720c */ /* 0x000fca0003f05270 */
[----:B------:R-:W-:Y:S04]  /*0690*/  @!P1 LDS.64 R8, [R5+0x10] ;  /* 0x0000100005089984 */ /* 0x000fe80000000a00 */
[----:B------:R-:W0:Y:S02]  /*06a0*/  @!P1 LDS.64 R12, [R5] ;  /* 0x00000000050c9984 */ /* 0x000e240000000a00 */
[----:B0-----:R-:W-:-:S07]  /*06b0*/  @!P1 DADD R8, R8, R12 ;  /* 0x0000000008089229 */ /* 0x001fce000000000c */
[----:B------:R-:W-:Y:S01]  /*06c0*/  @!P1 STS.64 [R5], R8 ;  /* 0x0000000805009388 */ /* 0x000fe20000000a00 */
[----:B------:R-:W-:Y:S06]  /*06d0*/  BAR.SYNC.DEFER_BLOCKING 0x0 ;  /* 0x0000000000007b1d */ /* 0x000fec0000010000 */
[----:B------:R-:W-:Y:S04]  /*06e0*/  @!P0 LDS.64 R10, [UR4+0x8] ;  /* 0x00000804ff0a8984 */ /* 0x000fe80008000a00 */
[----:B------:R-:W0:Y:S02]  /*06f0*/  @!P0 LDS.64 R12, [R5] ;  /* 0x00000000050c8984 */ /* 0x000e240000000a00 */
[----:B0-----:R-:W-:-:S07]  /*0700*/  @!P0 DADD R10, R10, R12 ;  /* 0x000000000a0a8229 */ /* 0x001fce000000000c */
[----:B------:R0:W-:Y:S01]  /*0710*/  @!P0 STS.64 [R5], R10 ;  /* 0x0000000a05008388 */ /* 0x0001e20000000a00 */
[----:B------:R-:W-:Y:S06]  /*0720*/  BAR.SYNC.DEFER_BLOCKING 0x0 ;  /* 0x0000000000007b1d */ /* 0x000fec0000010000 */
[----:B------:R-:W-:Y:S05]  /*0730*/  @P0 EXIT ;  /* 0x000000000000094d */ /* 0x000fea0003800000 */
[----:B------:R-:W1:Y:S01]  /*0740*/  LDS.64 R2, [UR4] ;  /* 0x00000004ff027984 */ /* 0x000e620008000a00 */
[----:B0-----:R-:W0:Y:S01]  /*0750*/  LDC.64 R4, c[0x0][0x380] ;  /* 0x0000e000ff047b82 */ /* 0x001e220000000a00 */
[----:B------:R-:W1:Y:S01]  /*0760*/  LDCU.64 UR6, c[0x0][0x358] ;  /* 0x00006b00ff0677ac */ /* 0x000e620008000a00 */
[----:B0-----:R-:W-:-:S05]  /*0770*/  IMAD.WIDE.U32 R4, R7, 0x8, R4 ;  /* 0x0000000807047825 */ /* 0x001fca00078e0004 */
[----:B-1----:R-:W-:Y:S01]  /*0780*/  STG.E.64 desc[UR6][R4.64], R2 ;  /* 0x0000000204007986 */ /* 0x002fe2000c101b06 */
[----:B------:R-:W-:Y:S05]  /*0790*/  EXIT ;  /* 0x000000000000794d */ /* 0x000fea0003800000 */
        .weak           $__internal_0_$__cuda_sm20_dblrcp_rn_slowpath_v3
        .type           $__internal_0_$__cuda_sm20_dblrcp_rn_slowpath_v3,@function
        .size           $__internal_0_$__cuda_sm20_dblrcp_rn_slowpath_v3,(.L_x_32 - $__internal_0_$__cuda_sm20_dblrcp_rn_slowpath_v3)
$__internal_0_$__cuda_sm20_dblrcp_rn_slowpath_v3:
[----:B------:R-:W-:Y:S01]  /*07a0*/  DSETP.GTU.AND P1, PT, |R12|, +INF , PT ;  /* 0x7ff000000c00742a */ /* 0x000fe20003f2c200 */
[----:B------:R-:W-:-:S13]  /*07b0*/  BSSY.RECONVERGENT B2, `(.L_x_7) ;  /* 0x0000023000027945 */ /* 0x000fda0003800200 */
[----:B------:R-:W-:Y:S05]  /*07c0*/  @P1 BRA `(.L_x_8) ;  /* 0x00000000007c1947 */ /* 0x000fea0003800000 */
[----:B------:R-:W-:-:S05]  /*07d0*/  LOP3.LUT R17, R13, 0x7fffffff, RZ, 0xc0, !PT ;  /* 0x7fffffff0d117812 */ /* 0x000fca00078ec0ff */
[----:B------:R-:W-:-:S05]  /*07e0*/  VIADD R14, R17, 0xffffffff ;  /* 0xffffffff110e7836 */ /* 0x000fca0000000000 */
[----:B------:R-:W-:-:S13]  /*07f0*/  ISETP.GE.U32.AND P1, PT, R14, 0x7fefffff, PT ;  /* 0x7fefffff0e00780c */ /* 0x000fda0003f26070 */
[----:B------:R-:W-:Y:S01]  /*0800*/  @P1 LOP3.LUT R15, R13, 0x7ff00000, RZ, 0x3c, !PT ;  /* 0x7ff000000d0f1812 */ /* 0x000fe200078e3cff */
[----:B------:R-:W-:Y:S01]  /*0810*/  @P1 IMAD.MOV.U32 R14, RZ, RZ, RZ ;  /* 0x000000ffff0e1224 */ /* 0x000fe200078e00ff */
[----:B------:R-:W-:Y:S06]  /*0820*/  @P1 BRA `(.L_x_9) ;  /* 0x00000000006c1947 */ /* 0x000fec0003800000 */
[----:B------:R-:W-:-:S13]  /*0830*/  ISETP.GE.U32.AND P1, PT, R17, 0x1000001, PT ;  /* 0x010000011100780c */ /* 0x000fda0003f26070 */
[----:B------:R-:W-:Y:S05]  /*0840*/  @!P1 BRA `(.L_x_10) ;  /* 0x0000000000349947 */ /* 0x000fea0003800000 */
[----:B------:R-:W-:Y:S02]  /*0850*/  VIADD R15, R13, 0xc0200000 ;  /* 0xc02000000d0f7836 */ /* 0x000fe40000000000 */
[----:B------:R-:W-:Y:S02]  /*0860*/  IMAD.MOV.U32 R14, RZ, RZ, R12 ;  /* 0x000000ffff0e7224 */ /* 0x000fe400078e000c */
[----:B------:R-:W0:Y:S04]  /*0870*/  MUFU.RCP64H R17, R15 ;  /* 0x0000000f00117308 */ /* 0x000e280000001800 */
[----:B0-----:R-:W-:-:S08]  /*0880*/  DFMA R18, -R14, R16, 1 ;  /* 0x3ff000000e12742b */ /* 0x001fd00000000110 */
[----:B------:R-:W-:-:S08]  /*0890*/  DFMA R18, R18, R18, R18 ;  /* 0x000000121212722b */ /* 0x000fd00000000012 */
[----:B------:R-:W-:-:S08]  /*08a0*/  DFMA R18, R16, R18, R16 ;  /* 0x000000121012722b */ /* 0x000fd00000000010 */
[----:B------:R-:W-:-:S08]  /*08b0*/  DFMA R16, -R14, R18, 1 ;  /* 0x3ff000000e10742b */ /* 0x000fd00000000112 */
[----:B------:R-:W-:-:S08]  /*08c0*/  DFMA R16, R18, R16, R18 ;  /* 0x000000101210722b */ /* 0x000fd00000000012 */
[----:B------:R-:W-:-:S08]  /*08d0*/  DMUL R16, R16, 2.2250738585072013831e-308 ;  /* 0x0010000010107828 */ /* 0x000fd00000000000 */
[----:B------:R-:W-:-:S08]  /*08e0*/  DFMA R12, -R12, R16, 1 ;  /* 0x3ff000000c0c742b */ /* 0x000fd00000000110 */
[----:B------:R-:W-:-:S08]  /*08f0*/  DFMA R12, R12, R12, R12 ;  /* 0x0000000c0c0c722b */ /* 0x000fd0000000000c */
[----:B------:R-:W-:Y:S01]  /*0900*/  DFMA R14, R16, R12, R16 ;  /* 0x0000000c100e722b */ /* 0x000fe20000000010 */
[----:B------:R-:W-:Y:S10]  /*0910*/  BRA `(.L_x_9) ;  /* 0x0000000000307947 */ /* 0x000ff40003800000 */
.L_x_10:
[----:B------:R-:W-:Y:S01]  /*0920*/  DMUL R12, R12, 8.11296384146066816958e+31 ;  /* 0x469000000c0c7828 */ /* 0x000fe20000000000 */
[----:B------:R-:W-:-:S05]  /*0930*/  IMAD.MOV.U32 R14, RZ, RZ, R16 ;  /* 0x000000ffff0e7224 */ /* 0x000fca00078e0010 */
[----:B------:R-:W0:Y:S02]  /*0940*/  MUFU.RCP64H R15, R13 ;  /* 0x0000000d000f7308 */ /* 0x000e240000001800 */
[----:B0-----:R-:W-:-:S08]  /*0950*/  DFMA R16, -R12, R14, 1 ;  /* 0x3ff000000c10742b */ /* 0x001fd0000000010e */
[----:B------:R-:W-:-:S08]  /*0960*/  DFMA R16, R16, R16, R16 ;  /* 0x000000101010722b */ /* 0x000fd00000000010 */
[----:B------:R-:W-:-:S08]  /*0970*/  DFMA R16, R14, R16, R14 ;  /* 0x000000100e10722b */ /* 0x000fd0000000000e */
[----:B------:R-:W-:-:S08]  /*0980*/  DFMA R14, -R12, R16, 1 ;  /* 0x3ff000000c0e742b */ /* 0x000fd00000000110 */
[----:B------:R-:W-:-:S08]  /*0990*/  DFMA R14, R16, R14, R16 ;  /* 0x0000000e100e722b */ /* 0x000fd00000000010 */
[----:B------:R-:W-:Y:S01]  /*09a0*/  DMUL R14, R14, 8.11296384146066816958e+31 ;  /* 0x469000000e0e7828 */ /* 0x000fe20000000000 */
[----:B------:R-:W-:Y:S10]  /*09b0*/  BRA `(.L_x_9) ;  /* 0x0000000000087947 */ /* 0x000ff40003800000 */
.L_x_8:
[----:B------:R-:W-:Y:S01]  /*09c0*/  LOP3.LUT R15, R13, 0x80000, RZ, 0xfc, !PT ;  /* 0x000800000d0f7812 */ /* 0x000fe200078efcff */
[----:B------:R-:W-:-:S07]  /*09d0*/  IMAD.MOV.U32 R14, RZ, RZ, R12 ;  /* 0x000000ffff0e7224 */ /* 0x000fce00078e000c */
.L_x_9:
[----:B------:R-:W-:Y:S05]  /*09e0*/  BSYNC.RECONVERGENT B2 ;  /* 0x0000000000027941 */ /* 0x000fea0003800200 */
.L_x_7:
[----:B------:R-:W-:Y:S02]  /*09f0*/  IMAD.MOV.U32 R12, RZ, RZ, R8 ;  /* 0x000000ffff0c7224 */ /* 0x000fe400078e0008 */
[----:B------:R-:W-:-:S04]  /*0a00*/  IMAD.MOV.U32 R13, RZ, RZ, 0x0 ;  /* 0x00000000ff0d7424 */ /* 0x000fc800078e00ff */
[----:B------:R-:W-:Y:S05]  /*0a10*/  RET.REL.NODEC R12 `(_Z19Pi_Shared_ReductionPdi) ;  /* 0xfffffff40c787950 */ /* 0x000fea0003c3ffff */
.L_x_11:
[----:B------:R-:W-:-:S00]  /*0a20*/  BRA `(.L_x_11) ;  /* 0xfffffffc00fc7947 */ /* 0x000fc0000383ffff */
[----:B------:R-:W-:-:S00]  /*0a30*/  NOP ;  /* 0x0000000000007918 */ /* 0x000fc00000000000 */
        /* <DEDUP_REMOVED lines=12> */
.L_x_32:


//--------------------- .text._Z27Dotproduct_Shared_ReductionPdS_S_i --------------------------
	.section	.text._Z27Dotproduct_Shared_ReductionPdS_S_i,"ax",@progbits
	.align	128
        .global         _Z27Dotproduct_Shared_ReductionPdS_S_i
        .type           _Z27Dotproduct_Shared_ReductionPdS_S_i,@function
        .size           _Z27Dotproduct_Shared_ReductionPdS_S_i,(.L_x_34 - _Z27Dotproduct_Shared_ReductionPdS_S_i)
        .other          _Z27Dotproduct_Shared_ReductionPdS_S_i,@"STO_CUDA_ENTRY STV_DEFAULT"
_Z27Dotproduct_Shared_ReductionPdS_S_i:
.text._Z27Dotproduct_Shared_ReductionPdS_S_i:
[----:B------:R-:W-:Y:S01]  /*0000*/  LDC R1, c[0x0][0x37c] ;  /* 0x0000df00ff017b82 */ /* 0x000fe20000000800 */
[----:B------:R-:W0:Y:S01]  /*0010*/  S2R R3, SR_TID.X ;  /* 0x0000000000037919 */ /* 0x000e220000002100 */
[----:B------:R-:W0:Y:S01]  /*0020*/  LDCU UR8, c[0x0][0x360] ;  /* 0x00006c00ff0877ac */ /* 0x000e220008000800 */
[----:B------:R-:W-:Y:S01]  /*0030*/  BSSY.RECONVERGENT B0, `(.L_x_12) ;  /* 0x0000015000007945 */ /* 0x000fe20003800200 */
[----:B------:R-:W-:Y:S01]  /*0040*/  CS2R R4, SRZ ;  /* 0x0000000000047805 */ /* 0x000fe2000001ff00 */
[----:B------:R-:W0:Y:S01]  /*0050*/  S2R R0, SR_CTAID.X ;  /* 0x0000000000007919 */ /* 0x000e220000002500 */
[----:B------:R-:W1:Y:S01]  /*0060*/  LDCU UR9, c[0x0][0x398] ;  /* 0x00007300ff0977ac */ /* 0x000e620008000800 */
[----:B------:R-:W2:Y:S01]  /*0070*/  LDCU.64 UR6, c[0x0][0x358] ;  /* 0x00006b00ff0677ac */ /* 0x000ea20008000a00 */
[----:B0-----:R-:W-:-:S05]  /*0080*/  IMAD R2, R0, UR8, R3 ;  /* 0x0000000800027c24 */ /* 0x001fca000f8e0203 */
[----:B-1----:R-:W-:-:S13]  /*0090*/  ISETP.GE.AND P0, PT, R2, UR9, PT ;  /* 0x0000000902007c0c */ /* 0x002fda000bf06270 */
[----:B--2---:R-:W-:Y:S05]  /*00a0*/  @P0 BRA `(.L_x_13) ;  /* 0x0000000000340947 */ /* 0x004fea0003800000 */
[----:B------:R-:W0:Y:S01]  /*00b0*/  LDC R15, c[0x0][0x370] ;  /* 0x0000dc00ff0f7b82 */ /* 0x000e220000000800 */
[----:B------:R-:W-:-:S07]  /*00c0*/  CS2R R4, SRZ ;  /* 0x0000000000047805 */ /* 0x000fce000001ff00 */
[----:B------:R-:W1:Y:S08]  /*00d0*/  LDC.64 R10, c[0x0][0x380] ;  /* 0x0000e000ff0a7b82 */ /* 0x000e700000000a00 */
[----:B------:R-:W2:Y:S01]  /*00e0*/  LDC.64 R12, c[0x0][0x388] ;  /* 0x0000e200ff0c7b82 */ /* 0x000ea20000000a00 */
[----:B0-----:R-:W-:-:S07]  /*00f0*/  IMAD R15, R15, UR8, RZ ;  /* 0x000000080f0f7c24 */ /* 0x001fce000f8e02ff */
.L_x_14:
[----:B-1----:R-:W-:-:S04]  /*0100*/  IMAD.WIDE R6, R2, 0x8, R10 ;  /* 0x0000000802067825 */ /* 0x002fc800078e020a */
[----:B--2---:R-:W-:Y:S02]  /*0110*/  IMAD.WIDE R8, R2, 0x8, R12 ;  /* 0x0000000802087825 */ /* 0x004fe400078e020c */
[----:B------:R-:W2:Y:S04]  /*0120*/  LDG.E.64 R6, desc[UR6][R6.64] ;  /* 0x0000000606067981 */ /* 0x000ea8000c1e1b00 */
[----:B------:R-:W2:Y:S01]  /*0130*/  LDG.E.64 R8, desc[UR6][R8.64] ;  /* 0x0000000608087981 */ /* 0x000ea2000c1e1b00 */
[----:B------:R-:W-:-:S05]  /*0140*/  IMAD.IADD R2, R15, 0x1, R2 ;  /* 0x000000010f027824 */ /* 0x000fca00078e0202 */
[----:B------:R-:W-:Y:S01]  /*0150*/  ISETP.GE.AND P0, PT, R2, UR9, PT ;  /* 0x0000000902007c0c */ /* 0x000fe2000bf06270 */
[----:B--2---:R-:W-:-:S12]  /*0160*/  DFMA R4, R6, R8, R4 ;  /* 0x000000080604722b */ /* 0x004fd80000000004 */
[----:B------:R-:W-:Y:S05]  /*0170*/  @!P0 BRA `(.L_x_14) ;  /* 0xfffffffc00e08947 */ /* 0x000fea000383ffff */
.L_x_13:
[----:B------:R-:W-:Y:S05]  /*0180*/  BSYNC.RECONVERGENT B0 ;  /* 0x0000000000007941 */ /* 0x000fea0003800200 */
.L_x_12:
        /* <DEDUP_REMOVED lines=55> */
[----:B0-----:R-:W0:Y:S01]  /*0500*/  LDS.64 R2, [UR4] ;  /* 0x00000004ff027984 */ /* 0x001e220008000a00 */
[----:B------:R-:W1:Y:S02]  /*0510*/  LDC.64 R4, c[0x0][0x390] ;  /* 0x0000e400ff047b82 */ /* 0x000e640000000a00 */
[----:B-1----:R-:W-:-:S05]  /*0520*/  IMAD.WIDE.U32 R4, R0, 0x8, R4 ;  /* 0x0000000800047825 */ /* 0x002fca00078e0004 */
[----:B0-----:R-:W-:Y:S01]  /*0530*/  STG.E.64 desc[UR6][R4.64], R2 ;  /* 0x0000000204007986 */ /* 0x001fe2000c101b06 */
[----:B------:R-:W-:Y:S05]  /*0540*/  EXIT ;  /* 0x000000000000794d */ /* 0x000fea0003800000 */
.L_x_15:
        /* <DEDUP_REMOVED lines=11> */
.L_x_34:


//--------------------- .text._Z17Dotproduct_SharedPdS_S_i --------------------------
	.section	.text._Z17Dotproduct_SharedPdS_S_i,"ax",@progbits
	.align	128
        .global         _Z17Dotproduct_SharedPdS_S_i
        .type           _Z17Dotproduct_SharedPdS_S_i,@function
        .size           _Z17Dotproduct_SharedPdS_S_i,(.L_x_35 - _Z17Dotproduct_SharedPdS_S_i)
        .other          _Z17Dotproduct_SharedPdS_S_i,@"STO_CUDA_ENTRY STV_DEFAULT"
_Z17Dotproduct_SharedPdS_S_i:
.text._Z17Dotproduct_SharedPdS_S_i:
        /* <DEDUP_REMOVED lines=12> */
[----:B------:R-:W-:Y:S01]  /*00c0*/  IMAD.MOV.U32 R13, RZ, RZ, R4 ;  /* 0x000000ffff0d7224 */ /* 0x000fe200078e0004 */
[----:B------:R-:W-:-:S06]  /*00d0*/  CS2R R2, SRZ ;  /* 0x0000000000027805 */ /* 0x000fcc000001ff00 */
[----:B------:R-:W1:Y:S08]  /*00e0*/  LDC.64 R8, c[0x0][0x380] ;  /* 0x0000e000ff087b82 */ /* 0x000e700000000a00 */
[----:B------:R-:W2:Y:S01]  /*00f0*/  LDC.64 R10, c[0x0][0x388] ;  /* 0x0000e200ff0a7b82 */ /* 0x000ea20000000a00 */
[----:B0-----:R-:W-:-:S07]  /*0100*/  IMAD R12, R12, UR8, RZ ;  /* 0x000000080c0c7c24 */ /* 0x001fce000f8e02ff */
.L_x_18:
        /* <DEDUP_REMOVED lines=8> */
.L_x_17:
[----:B------:R-:W-:Y:S05]  /*0190*/  BSYNC.RECONVERGENT B0 ;  /* 0x0000000000007941 */ /* 0x000fea0003800200 */
.L_x_16:
[----:B------:R-:W0:Y:S01]  /*01a0*/  S2UR UR5, SR_CgaCtaId ;  /* 0x00000000000579c3 */ /* 0x000e220000008800 */
[----:B------:R-:W-:Y:S01]  /*01b0*/  UMOV UR4, 0x400 ;  /* 0x0000040000047882 */ /* 0x000fe20000000000 */
[----:B------:R-:W-:Y:S01]  /*01c0*/  ISETP.NE.AND P0, PT, R15, RZ, PT ;  /* 0x000000ff0f00720c */ /* 0x000fe20003f05270 */
[----:B0-----:R-:W-:-:S06]  /*01d0*/  ULEA UR4, UR5, UR4, 0x18 ;  /* 0x0000000405047291 */ /* 0x001fcc000f8ec0ff */
[----:B------:R-:W-:-:S05]  /*01e0*/  LEA R5, R15, UR4, 0x3 ;  /* 0x000000040f057c11 */ /* 0x000fca000f8e18ff */
[----:B------:R0:W-:Y:S01]  /*01f0*/  STS.64 [R5], R2 ;  /* 0x0000000205007388 */ /* 0x0001e20000000a00 */
[----:B------:R-:W-:Y:S06]  /*0200*/  BAR.SYNC.DEFER_BLOCKING 0x0 ;  /* 0x0000000000007b1d */ /* 0x000fec0000010000 */
[----:B------:R-:W-:Y:S05]  /*0210*/  @P0 EXIT ;  /* 0x000000000000094d */ /* 0x000fea0003800000 */
[----:B0-----:R-:W-:Y:S02]  /*0220*/  MOV R2, 0x80 ;  /* 0x0000008000027802 */ /* 0x001fe40000000f00 */
[----:B------:R-:W-:-:S07]  /*0230*/  CS2R R16, SRZ ;  /* 0x0000000000107805 */ /* 0x000fce000001ff00 */
.L_x_19:
[----:B------:R-:W0:Y:S04]  /*0240*/  LDS.128 R8, [R2+UR4+-0x80] ;  /* 0xffff800402087984 */ /* 0x000e280008000c00 */
[----:B------:R-:W1:Y:S04]  /*0250*/  LDS.128 R4, [R2+UR4+-0x70] ;  /* 0xffff900402047984 */ /* 0x000e680008000c00 */
[----:B------:R-:W2:Y:S01]  /*0260*/  LDS.128 R12, [R2+UR4+-0x60] ;  /* 0xffffa004020c7984 */ /* 0x000ea20008000c00 */
[----:B0-----:R-:W-:-:S08]  /*0270*/  DADD R8, R8, R16 ;  /* 0x0000000008087229 */ /* 0x001fd00000000010 */
[----:B------:R-:W-:Y:S02]  /*0280*/  DADD R16, R8, R10 ;  /* 0x0000000008107229 */ /* 0x000fe4000000000a */
[----:B------:R-:W0:Y:S06]  /*0290*/  LDS.128 R8, [R2+UR4+-0x50] ;  /* 0xffffb00402087984 */ /* 0x000e2c0008000c00 */
[----:B-1----:R-:W-:-:S08]  /*02a0*/  DADD R4, R16, R4 ;  /* 0x0000000010047229 */ /* 0x002fd00000000004 */
[----:B------:R-:W-:Y:S02]  /*02b0*/  DADD R16, R4, R6 ;  /* 0x0000000004107229 */ /* 0x000fe40000000006 */
[----:B------:R-:W1:Y:S06]  /*02c0*/  LDS.128 R4, [R2+UR4+-0x40] ;  /* 0xffffc00402047984 */ /* 0x000e6c0008000c00 */
[----:B--2---:R-:W-:-:S08]  /*02d0*/  DADD R12, R16, R12 ;  /* 0x00000000100c7229 */ /* 0x004fd0000000000c */
[----:B------:R-:W-:Y:S02]  /*02e0*/  DADD R16, R12, R14 ;  /* 0x000000000c107229 */ /* 0x000fe4000000000e */
[----:B------:R-:W2:Y:S06]  /*02f0*/  LDS.128 R12, [R2+UR4+-0x30] ;  /* 0xffffd004020c7984 */ /* 0x000eac0008000c00 */
        /* <DEDUP_REMOVED lines=8> */
[----:B------:R-:W2:Y:S06]  /*0380*/  LDS.128 R12, [R2+UR4] ;  /* 0x00000004020c7984 */ /* 0x000eac0008000c00 */
[----:B0-----:R-:W-:-:S08]  /*0390*/  DADD R8, R16, R8 ;  /* 0x0000000010087229 */ /* 0x001fd00000000008 */
[----:B------:R-:W-:Y:S02]  /*03a0*/  DADD R16, R8, R10 ;  /* 0x0000000008107229 */ /* 0x000fe4000000000a */
[----:B------:R-:W0:Y:S06]  /*03b0*/  LDS.128 R8, [R2+UR4+0x10] ;  /* 0x0000100402087984 */ /* 0x000e2c0008000c00 */
[----:B-1----:R-:W-:-:S08]  /*03c0*/  DADD R4, R16, R4 ;  /* 0x0000000010047229 */ /* 0x002fd00000000004 */
[----:B------:R-:W-:Y:S02]  /*03d0*/  DADD R16, R4, R6 ;  /* 0x0000000004107229 */ /* 0x000fe40000000006 */
[----:B------:R-:W1:Y:S06]  /*03e0*/  LDS.128 R4, [R2+UR4+0x20] ;  /* 0x0000200402047984 */ /* 0x000e6c0008000c00 */
[----:B--2---:R-:W-:-:S08]  /*03f0*/  DADD R12, R16, R12 ;  /* 0x00000000100c7229 */ /* 0x004fd0000000000c */
[----:B------:R-:W-:Y:S02]  /*0400*/  DADD R16, R12, R14 ;  /* 0x000000000c107229 */ /* 0x000fe4000000000e */
[----:B------:R-:W2:Y:S06]  /*0410*/  LDS.128 R12, [R2+UR4+0x30] ;  /* 0x00003004020c7984 */ /* 0x000eac0008000c00 */
        /* <DEDUP_REMOVED lines=11> */
[----:B------:R0:W3:Y:S06]  /*04d0*/  LDS.128 R8, [R2+UR4+0x70] ;  /* 0x0000700402087984 */ /* 0x0000ec0008000c00 */
[----:B-1----:R-:W-:Y:S01]  /*04e0*/  DADD R4, R16, R4 ;  /* 0x0000000010047229 */ /* 0x002fe20000000004 */
[----:B0-----:R-:W-:-:S05]  /*04f0*/  VIADD R2, R2, 0x100 ;  /* 0x0000010002027836 */ /* 0x001fca0000000000 */
[----:B------:R-:W-:Y:S02]  /*0500*/  ISETP.NE.AND P0, PT, R2, 0x880, PT ;  /* 0x000008800200780c */ /* 0x000fe40003f05270 */
[----:B------:R-:W-:-:S08]  /*0510*/  DADD R4, R4, R6 ;  /* 0x0000000004047229 */ /* 0x000fd00000000006 */
[----:B--2---:R-:W-:-:S08]  /*0520*/  DADD R4, R4, R12 ;  /* 0x0000000004047229 */ /* 0x004fd0000000000c */
[----:B------:R-:W-:-:S08]  /*0530*/  DADD R4, R4, R14 ;  /* 0x0000000004047229 */ /* 0x000fd0000000000e */
[----:B---3--:R-:W-:-:S08]  /*0540*/  DADD R4, R4, R8 ;  /* 0x0000000004047229 */ /* 0x008fd00000000008 */
[----:B------:R-:W-:Y:S01]  /*0550*/  DADD R16, R4, R10 ;  /* 0x0000000004107229 */ /* 0x000fe2000000000a */
[----:B------:R-:W-:Y:S10]  /*0560*/  @P0 BRA `(.L_x_19) ;  /* 0xfffffffc00340947 */ /* 0x000ff4000383ffff */
[----:B------:R-:W0:Y:S02]  /*0570*/  LDC.64 R2, c[0x0][0x390] ;  /* 0x0000e400ff027b82 */ /* 0x000e240000000a00 */
[----:B0-----:R-:W-:-:S05]  /*0580*/  IMAD.WIDE.U32 R2, R0, 0x8, R2 ;  /* 0x0000000800027825 */ /* 0x001fca00078e0002 */
[----:B------:R-:W-:Y:S01]  /*0590*/  STG.E.64 desc[UR6][R2.64], R16 ;  /* 0x0000001002007986 */ /* 0x000fe2000c101b06 */
[----:B------:R-:W-:Y:S05]  /*05a0*/  EXIT ;  /* 0x000000000000794d */ /* 0x000fea0003800000 */
.L_x_20:
        /* <DEDUP_REMOVED lines=13> */
.L_x_35:


//--------------------- .text._Z10DotproductPdS_S_i --------------------------
	.section	.text._Z10DotproductPdS_S_i,"ax",@progbits
	.align	128
        .global         _Z10DotproductPdS_S_i
        .type           _Z10DotproductPdS_S_i,@function
        .size           _Z10DotproductPdS_S_i,(.L_x_36 - _Z10DotproductPdS_S_i)
        .other          _Z10DotproductPdS_S_i,@"STO_CUDA_ENTRY STV_DEFAULT"
_Z10DotproductPdS_S_i:
.text._Z10DotproductPdS_S_i:
[----:B------:R-:W-:Y:S01]  /*0000*/  LDC R1, c[0x0][0x37c] ;  /* 0x0000df00ff017b82 */ /* 0x000fe20000000800 */
[----:B------:R-:W0:Y:S07]  /*0010*/  S2R R0, SR_TID.X ;  /* 0x0000000000007919 */ /* 0x000e2e0000002100 */
[----:B------:R-:W0:Y:S01]  /*0020*/  S2UR UR4, SR_CTAID.X ;  /* 0x00000000000479c3 */ /* 0x000e220000002500 */
[----:B------:R-:W1:Y:S07]  /*0030*/  LDCU UR5, c[0x0][0x398] ;  /* 0x00007300ff0577ac */ /* 0x000e6e0008000800 */
[----:B------:R-:W0:Y:S02]  /*0040*/  LDC R17, c[0x0][0x360] ;  /* 0x0000d800ff117b82 */ /* 0x000e240000000800 */
[----:B0-----:R-:W-:-:S05]  /*0050*/  IMAD R0, R17, UR4, R0 ;  /* 0x0000000411007c24 */ /* 0x001fca000f8e0200 */
[----:B-1----:R-:W-:-:S13]  /*0060*/  ISETP.GE.AND P0, PT, R0, UR5, PT ;  /* 0x0000000500007c0c */ /* 0x002fda000bf06270 */
[----:B------:R-:W-:Y:S05]  /*0070*/  @P0 EXIT ;  /* 0x000000000000094d */ /* 0x000fea0003800000 */
[----:B------:R-:W0:Y:S01]  /*0080*/  LDC.64 R14, c[0x0][0x390] ;  /* 0x0000e400ff0e7b82 */ /* 0x000e220000000a00 */
[----:B------:R-:W1:Y:S01]  /*0090*/  LDCU UR4, c[0x0][0x370] ;  /* 0x00006e00ff0477ac */ /* 0x000e620008000800 */
[----:B------:R-:W2:Y:S06]  /*00a0*/  LDCU.64 UR6, c[0x0][0x358] ;  /* 0x00006b00ff0677ac */ /* 0x000eac0008000a00 */
[----:B------:R-:W3:Y:S08]  /*00b0*/  LDC.64 R10, c[0x0][0x380] ;  /* 0x0000e000ff0a7b82 */ /* 0x000ef00000000a00 */
[----:B------:R-:W4:Y:S01]  /*00c0*/  LDC.64 R12, c[0x0][0x388] ;  /* 0x0000e200ff0c7b82 */ /* 0x000f220000000a00 */
[----:B-1----:R-:W-:-:S07]  /*00d0*/  IMAD R17, R17, UR4, RZ ;  /* 0x0000000411117c24 */ /* 0x002fce000f8e02ff */
.L_x_21:
[----:B---3--:R-:W-:-:S04]  /*00e0*/  IMAD.WIDE R2, R0, 0x8, R10 ;  /* 0x0000000800027825 */ /* 0x008fc800078e020a */
[C---:B----4-:R-:W-:Y:S02]  /*00f0*/  IMAD.WIDE R4, R0.reuse, 0x8, R12 ;  /* 0x0000000800047825 */ /* 0x050fe400078e020c */
[----:B--2---:R-:W2:Y:S04]  /*0100*/  LDG.E.64 R2, desc[UR6][R2.64] ;  /* 0x0000000602027981 */ /* 0x004ea8000c1e1b00 */
[----:B------:R-:W2:Y:S01]  /*0110*/  LDG.E.64 R4, desc[UR6][R4.64] ;  /* 0x0000000604047981 */ /* 0x000ea2000c1e1b00 */
[----:B01----:R-:W-:Y:S01]  /*0120*/  IMAD.WIDE R8, R0, 0x8, R14 ;  /* 0x0000000800087825 */ /* 0x003fe200078e020e */
[----:B------:R-:W-:-:S04]  /*0130*/  IADD3 R0, PT, PT, R17, R0, RZ ;  /* 0x0000000011007210 */ /* 0x000fc80007ffe0ff */
[----:B------:R-:W-:Y:S01]  /*0140*/  ISETP.GE.AND P0, PT, R0, UR5, PT ;  /* 0x0000000500007c0c */ /* 0x000fe2000bf06270 */
[----:B--2---:R-:W-:-:S07]  /*0150*/  DMUL R6, R2, R4 ;  /* 0x0000000402067228 */ /* 0x004fce0000000000 */
[----:B------:R1:W-:Y:S05]  /*0160*/  STG.E.64 desc[UR6][R8.64], R6 ;  /* 0x0000000608007986 */ /* 0x0003ea000c101b06 */
[----:B------:R-:W-:Y:S05]  /*0170*/  @!P0 BRA `(.L_x_21) ;  /* 0xfffffffc00d88947 */ /* 0x000fea000383ffff */
[----:B------:R-:W-:Y:S05]  /*0180*/  EXIT ;  /* 0x000000000000794d */ /* 0x000fea0003800000 */
.L_x_22:
        /* <DEDUP_REMOVED lines=15> */
.L_x_36:


//--------------------- .text._Z18MatrixMultiply_GPUPdS_iii --------------------------
	.section	.text._Z18MatrixMultiply_GPUPdS_iii,"ax",@progbits
	.align	128
        .global         _Z18MatrixMultiply_GPUPdS_iii
        .type           _Z18MatrixMultiply_GPUPdS_iii,@function
        .size           _Z18MatrixMultiply_GPUPdS_iii,(.L_x_37 - _Z18MatrixMultiply_GPUPdS_iii)
        .other          _Z18MatrixMultiply_GPUPdS_iii,@"STO_CUDA_ENTRY STV_DEFAULT"
_Z18MatrixMultiply_GPUPdS_iii:
.text._Z18MatrixMultiply_GPUPdS_iii:
        /* <DEDUP_REMOVED lines=8> */
[----:B------:R-:W0:Y:S01]  /*0080*/  LDCU UR4, c[0x0][0x398] ;  /* 0x00007300ff0477ac */ /* 0x000e220008000800 */
[----:B------:R-:W1:Y:S01]  /*0090*/  LDCU UR7, c[0x0][0x370] ;  /* 0x00006e00ff0777ac */ /* 0x000e620008000800 */
[----:B------:R-:W2:Y:S01]  /*00a0*/  LDCU.64 UR8, c[0x0][0x358] ;  /* 0x00006b00ff0877ac */ /* 0x000ea20008000a00 */
[----:B0-----:R-:W-:Y:S02]  /*00b0*/  UIADD3 UR6, UPT, UPT, UR4, -0x1, URZ ;  /* 0xffffffff04067890 */ /* 0x001fe4000fffe0ff */
[----:B------:R-:W-:Y:S01]  /*00c0*/  UIADD3 UR4, UPT, UPT, UR5, -UR4, URZ ;  /* 0x8000000405047290 */ /* 0x000fe2000fffe0ff */
[----:B-1----:R-:W-:Y:S01]  /*00d0*/  IMAD R9, R9, UR7, RZ ;  /* 0x0000000709097c24 */ /* 0x002fe2000f8e02ff */
[----:B--2---:R-:W-:-:S12]  /*00e0*/  UIADD3 UR5, UPT, UPT, UR6, UR5, URZ ;  /* 0x0000000506057290 */ /* 0x004fd8000fffe0ff */
.L_x_30:
[----:B0123--:R-:W0:Y:S01]  /*00f0*/  LDC.64 R2, c[0x0][0x388] ;  /* 0x0000e200ff027b82 */ /* 0x00fe220000000a00 */
[C---:B------:R-:W-:Y:S01]  /*0100*/  ISETP.GE.AND P0, PT, R0.reuse, UR6, PT ;  /* 0x0000000600007c0c */ /* 0x040fe2000bf06270 */
[----:B------:R-:W-:Y:S03]  /*0110*/  BSSY.RECONVERGENT B0, `(.L_x_23) ;  /* 0x0000013000007945 */ /* 0x000fe60003800200 */
[----:B------:R-:W-:-:S13]  /*0120*/  ISETP.LT.OR P0, PT, R0, RZ, P0 ;  /* 0x000000ff0000720c */ /* 0x000fda0000701670 */
[----:B------:R-:W1:Y:S01]  /*0130*/  @!P0 LDC R4, c[0x0][0x398] ;  /* 0x0000e600ff048b82 */ /* 0x000e620000000800 */
[----:B------:R-:W-:Y:S01]  /*0140*/  @!P0 LOP3.LUT R11, RZ, R0, RZ, 0x33, !PT ;  /* 0x00000000ff0b8212 */ /* 0x000fe200078e33ff */
[----:B0-----:R-:W-:-:S06]  /*0150*/  IMAD.WIDE R2, R0, 0x8, R2 ;  /* 0x0000000800027825 */ /* 0x001fcc00078e0202 */
[----:B------:R-:W0:Y:S01]  /*0160*/  @!P0 LDC R12, c[0x0][0x394] ;  /* 0x0000e500ff0c8b82 */ /* 0x000e220000000800 */
[----:B------:R2:W-:Y:S01]  /*0170*/  STG.E.64 desc[UR8][R2.64], RZ ;  /* 0x000000ff02007986 */ /* 0x0005e2000c101b08 */
[----:B-1----:R-:W-:Y:S01]  /*0180*/  @!P0 IMAD.IADD R11, R11, 0x1, R4 ;  /* 0x000000010b0b8824 */ /* 0x002fe200078e0204 */
[----:B--2---:R-:W-:Y:S06]  /*0190*/  @!P0 BRA `(.L_x_24) ;  /* 0x0000000000288947 */ /* 0x004fec0003800000 */
[C---:B------:R-:W-:Y:S01]  /*01a0*/  ISETP.GT.AND P0, PT, R0.reuse, UR4, PT ;  /* 0x0000000400007c0c */ /* 0x040fe2000bf04270 */
[----:B------:R-:W0:Y:S01]  /*01b0*/  LDCU UR7, c[0x0][0x394] ;  /* 0x00007280ff0777ac */ /* 0x000e220008000800 */
[----:B------:R-:W-:Y:S02]  /*01c0*/  IMAD.MOV.U32 R11, RZ, RZ, RZ ;  /* 0x000000ffff0b7224 */ /* 0x000fe400078e00ff */
[----:B------:R-:W-:-:S04]  /*01d0*/  ISETP.GE.AND P0, PT, R0, UR6, !P0 ;  /* 0x0000000600007c0c */ /* 0x000fc8000c706270 */
[----:B------:R-:W-:-:S09]  /*01e0*/  ISETP.GT.AND P2, PT, R0, UR4, !P0 ;  /* 0x0000000400007c0c */ /* 0x000fd2000c744270 */
[----:B------:R-:W-:Y:S01]  /*01f0*/  @!P0 ISETP.GT.AND P1, PT, R0, UR4, PT ;  /* 0x0000000400008c0c */ /* 0x000fe2000bf24270 */
[----:B0-----:R-:W-:-:S03]  /*0200*/  IMAD.U32 R12, RZ, RZ, UR7 ;  /* 0x00000007ff0c7e24 */ /* 0x001fc6000f8e00ff */
[----:B------:R-:W-:Y:S02]  /*0210*/  @P2 IADD3 R8, PT, PT, -R0, UR5, RZ ;  /* 0x0000000500082c10 */ /* 0x000fe4000fffe1ff */
[----:B------:R-:W-:-:S03]  /*0220*/  @!P0 SEL R11, R10, RZ, !P1 ;  /* 0x000000ff0a0b8207 */ /* 0x000fc60004800000 */
[----:B------:R-:W-:-:S07]  /*0230*/  @!P0 IMAD.MOV.U32 R12, RZ, RZ, R8 ;  /* 0x000000ffff0c8224 */ /* 0x000fce00078e0008 */
.L_x_24:
[----:B------:R-:W-:Y:S05]  /*0240*/  BSYNC.RECONVERGENT B0 ;  /* 0x0000000000007941 */ /* 0x000fea0003800200 */
.L_x_23:
[-C--:B0-----:R-:W-:Y:S01]  /*0250*/  ISETP.GE.AND P0, PT, R11, R12.reuse, PT ;  /* 0x0000000c0b00720c */ /* 0x081fe20003f06270 */
[----:B------:R-:W-:Y:S01]  /*0260*/  BSSY.RECONVERGENT B0, `(.L_x_25) ;  /* 0x0000057000007945 */ /* 0x000fe20003800200 */
[----:B------:R-:W-:Y:S01]  /*0270*/  IMAD.MOV.U32 R10, RZ, RZ, R11 ;  /* 0x000000ffff0a7224 */ /* 0x000fe200078e000b */
[----:B------:R-:W-:-:S10]  /*0280*/  MOV R8, R12 ;  /* 0x0000000c00087202 */ /* 0x000fd40000000f00 */
[----:B------:R-:W-:Y:S05]  /*0290*/  @P0 BRA `(.L_x_26) ;  /* 0x00000004004c0947 */ /* 0x000fea0003800000 */
[--C-:B------:R-:W-:Y:S01]  /*02a0*/  IMAD.IADD R14, R12, 0x1, -R11.reuse ;  /* 0x000000010c0e7824 */ /* 0x100fe200078e0a0b */
[----:B------:R-:W-:Y:S01]  /*02b0*/  BSSY.RECONVERGENT B1, `(.L_x_27) ;  /* 0x0000026000017945 */ /* 0x000fe20003800200 */
[----:B------:R-:W-:Y:S01]  /*02c0*/  IMAD.MOV.U32 R16, RZ, RZ, R11 ;  /* 0x000000ffff107224 */ /* 0x000fe200078e000b */
[----:B------:R-:W-:Y:S02]  /*02d0*/  CS2R R4, SRZ ;  /* 0x0000000000047805 */ /* 0x000fe4000001ff00 */
[----:B------:R-:W-:-:S13]  /*02e0*/  LOP3.LUT P0, R14, R14, 0x3, RZ, 0xc0, !PT ;  /* 0x000000030e0e7812 */ /* 0x000fda000780c0ff */
[----:B------:R-:W-:Y:S05]  /*02f0*/  @!P0 BRA `(.L_x_28) ;  /* 0x0000000000848947 */ /* 0x000fea0003800000 */
[----:B------:R-:W0:Y:S01]  /*0300*/  LDC R13, c[0x0][0x398] ;  /* 0x0000e600ff0d7b82 */ /* 0x000e220000000800 */
[----:B------:R-:W-:-:S07]  /*0310*/  VIADD R16, R11, 0x1 ;  /* 0x000000010b107836 */ /* 0x000fce0000000000 */
[----:B------:R-:W1:Y:S01]  /*0320*/  LDC.64 R6, c[0x0][0x380] ;  /* 0x0000e000ff067b82 */ /* 0x000e620000000a00 */
[----:B0-----:R-:W-:-:S05]  /*0330*/  IADD3 R5, PT, PT, R16, -R13, R0 ;  /* 0x8000000d10057210 */ /* 0x001fca0007ffe000 */
[----:B-1----:R-:W-:-:S05]  /*0340*/  IMAD.WIDE R6, R5, 0x8, R6 ;  /* 0x0000000805067825 */ /* 0x002fca00078e0206 */
[----:B------:R-:W2:Y:S01]  /*0350*/  LDG.E.64 R4, desc[UR8][R6.64] ;  /* 0x0000000806047981 */ /* 0x000ea2000c1e1b00 */
[----:B------:R-:W-:Y:S01]  /*0360*/  IMAD.IADD R15, R11, 0x1, -R13 ;  /* 0x000000010b0f7824 */ /* 0x000fe200078e0a0d */
[----:B------:R-:W-:-:S04]  /*0370*/  ISETP.NE.AND P0, PT, R14, 0x1, PT ;  /* 0x000000010e00780c */ /* 0x000fc80003f05270 */
[----:B------:R-:W-:-:S04]  /*0380*/  IADD3 R17, PT, PT, R15, 0x1, RZ ;  /* 0x000000010f117810 */ /* 0x000fc80007ffe0ff */
[----:B------:R-:W-:-:S05]  /*0390*/  IABS R18, R17 ;  /* 0x0000001100127213 */ /* 0x000fca0000000000 */
[----:B------:R-:W-:-:S06]  /*03a0*/  IMAD.IADD R18, R13, 0x1, -R18 ;  /* 0x000000010d127824 */ /* 0x000fcc00078e0a12 */
[----:B------:R-:W2:Y:S02]  /*03b0*/  I2F.F64 R18, R18 ;  /* 0x0000001200127312 */ /* 0x000ea40000201c00 */
[----:B--2---:R-:W-:-:S07]  /*03c0*/  DFMA R4, R18, R4, RZ ;  /* 0x000000041204722b */ /* 0x004fce00000000ff */
[----:B------:R0:W-:Y:S01]  /*03d0*/  STG.E.64 desc[UR8][R2.64], R4 ;  /* 0x0000000402007986 */ /* 0x0001e2000c101b08 */
[----:B------:R-:W-:Y:S05]  /*03e0*/  @!P0 BRA `(.L_x_28) ;  /* 0x0000000000488947 */ /* 0x000fea0003800000 */
[----:B------:R-:W0:Y:S01]  /*03f0*/  LDG.E.64 R16, desc[UR8][R6.64+0x8] ;  /* 0x0000080806107981 */ /* 0x000e22000c1e1b00 */
[----:B------:R-:W-:Y:S01]  /*0400*/  VIADD R18, R15, 0x2 ;  /* 0x000000020f127836 */ /* 0x000fe20000000000 */
[----:B------:R-:W-:-:S04]  /*0410*/  ISETP.NE.AND P0, PT, R14, 0x2, PT ;  /* 0x000000020e00780c */ /* 0x000fc80003f05270 */
[----:B------:R-:W-:-:S05]  /*0420*/  IABS R18, R18 ;  /* 0x0000001200127213 */ /* 0x000fca0000000000 */
[----:B------:R-:W-:-:S06]  /*0430*/  IMAD.IADD R18, R13, 0x1, -R18 ;  /* 0x000000010d127824 */ /* 0x000fcc00078e0a12 */
[----:B------:R-:W0:Y:S02]  /*0440*/  I2F.F64 R18, R18 ;  /* 0x0000001200127312 */ /* 0x000e240000201c00 */
[----:B0-----:R-:W-:Y:S01]  /*0450*/  DFMA R4, R18, R16, R4 ;  /* 0x000000101204722b */ /* 0x001fe20000000004 */
[----:B------:R-:W-:-:S06]  /*0460*/  VIADD R16, R11, 0x2 ;  /* 0x000000020b107836 */ /* 0x000fcc0000000000 */
[----:B------:R1:W-:Y:S01]  /*0470*/  STG.E.64 desc[UR8][R2.64], R4 ;  /* 0x0000000402007986 */ /* 0x0003e2000c101b08 */
[----:B------:R-:W-:Y:S05]  /*0480*/  @!P0 BRA `(.L_x_28) ;  /* 0x0000000000208947 */ /* 0x000fea0003800000 */
[----:B------:R-:W1:Y:S01]  /*0490*/  LDG.E.64 R6, desc[UR8][R6.64+0x10] ;  /* 0x0000100806067981 */ /* 0x000e62000c1e1b00 */
[----:B------:R-:W-:Y:S01]  /*04a0*/  IADD3 R15, PT, PT, R15, 0x3, RZ ;  /* 0x000000030f0f7810 */ /* 0x000fe20007ffe0ff */
[----:B------:R-:W-:-:S03]  /*04b0*/  VIADD R16, R11, 0x3 ;  /* 0x000000030b107836 */ /* 0x000fc60000000000 */
[----:B------:R-:W-:-:S05]  /*04c0*/  IABS R14, R15 ;  /* 0x0000000f000e7213 */ /* 0x000fca0000000000 */
[----:B------:R-:W-:-:S06]  /*04d0*/  IMAD.IADD R14, R13, 0x1, -R14 ;  /* 0x000000010d0e7824 */ /* 0x000fcc00078e0a0e */
[----:B------:R-:W1:Y:S02]  /*04e0*/  I2F.F64 R14, R14 ;  /* 0x0000000e000e7312 */ /* 0x000e640000201c00 */
[----:B-1----:R-:W-:-:S07]  /*04f0*/  DFMA R4, R14, R6, R4 ;  /* 0x000000060e04722b */ /* 0x002fce0000000004 */
[----:B------:R2:W-:Y:S04]  /*0500*/  STG.E.64 desc[UR8][R2.64], R4 ;  /* 0x0000000402007986 */ /* 0x0005e8000c101b08 */
.L_x_28:
[----:B------:R-:W-:Y:S05]  /*0510*/  BSYNC.RECONVERGENT B1 ;  /* 0x0000000000017941 */ /* 0x000fea0003800200 */
.L_x_27:
[----:B------:R-:W-:-:S05]  /*0520*/  IMAD.IADD R6, R11, 0x1, -R12 ;  /* 0x000000010b067824 */ /* 0x000fca00078e0a0c */
[----:B------:R-:W-:-:S13]  /*0530*/  ISETP.GT.U32.AND P0, PT, R6, -0x4, PT ;  /* 0xfffffffc0600780c */ /* 0x000fda0003f04070 */
[----:B------:R-:W-:Y:S05]  /*0540*/  @P0 BRA `(.L_x_26) ;  /* 0x0000000000a00947 */ /* 0x000fea0003800000 */
[----:B------:R-:W3:Y:S01]  /*0550*/  LDC R11, c[0x0][0x398] ;  /* 0x0000e600ff0b7b82 */ /* 0x000ee20000000800 */
[----:B------:R-:W-:-:S07]  /*0560*/  IMAD.IADD R14, R16, 0x1, -R12 ;  /* 0x00000001100e7824 */ /* 0x000fce00078e0a0c */
[----:B------:R-:W4:Y:S01]  /*0570*/  LDC.64 R6, c[0x0][0x380] ;  /* 0x0000e000ff067b82 */ /* 0x000f220000000a00 */
[----:B---3--:R-:W-:Y:S02]  /*0580*/  IADD3 R15, PT, PT, R16, 0x2, -R11 ;  /* 0x00000002100f7810 */ /* 0x008fe40007ffe80b */
[----:B------:R-:W-:-:S07]  /*0590*/  IADD3 R16, PT, PT, R0, -R11, R16 ;  /* 0x8000000b00107210 */ /* 0x000fce0007ffe010 */
.L_x_29:
[----:B------:R-:W-:-:S05]  /*05a0*/  IADD3 R13, PT, PT, R16, 0x1, RZ ;  /* 0x00000001100d7810 */ /* 0x000fca0007ffe0ff */
[----:B----4-:R-:W-:-:S05]  /*05b0*/  IMAD.WIDE R12, R13, 0x8, R6 ;  /* 0x000000080d0c7825 */ /* 0x010fca00078e0206 */
[----:B---3--:R-:W3:Y:S01]  /*05c0*/  LDG.E.64 R18, desc[UR8][R12.64] ;  /* 0x000000080c127981 */ /* 0x008ee2000c1e1b00 */
[----:B------:R-:W-:-:S05]  /*05d0*/  VIADD R17, R15, 0xffffffff ;  /* 0xffffffff0f117836 */ /* 0x000fca0000000000 */
[----:B------:R-:W-:-:S05]  /*05e0*/  IABS R20, R17 ;  /* 0x0000001100147213 */ /* 0x000fca0000000000 */
[----:B------:R-:W-:-:S04]  /*05f0*/  IMAD.IADD R17, R11, 0x1, -R20 ;  /* 0x000000010b117824 */ /* 0x000fc800078e0a14 */
[----:B------:R-:W3:Y:S01]  /*0600*/  I2F.F64 R20, R17 ;  /* 0x0000001100147312 */ /* 0x000ee20000201c00 */
[----:B------:R-:W-:Y:S01]  /*0610*/  IABS R22, R15 ;  /* 0x0000000f00167213 */ /* 0x000fe20000000000 */
[----:B---3--:R-:W-:-:S07]  /*0620*/  DFMA R18, R20, R18, R4 ;  /* 0x000000121412722b */ /* 0x008fce0000000004 */
[----:B------:R3:W-:Y:S04]  /*0630*/  STG.E.64 desc[UR8][R2.64], R18 ;  /* 0x0000001202007986 */ /* 0x0007e8000c101b08 */
[----:B012---:R-:W2:Y:S01]  /*0640*/  LDG.E.64 R4, desc[UR8][R12.64+0x8] ;  /* 0x000008080c047981 */ /* 0x007ea2000c1e1b00 */
[----:B------:R-:W-:-:S04]  /*0650*/  IMAD.IADD R22, R11, 0x1, -R22 ;  /* 0x000000010b167824 */ /* 0x000fc800078e0a16 */
[----:B------:R-:W2:Y:S01]  /*0660*/  I2F.F64 R20, R22 ;  /* 0x0000001600147312 */ /* 0x000ea20000201c00 */
[----:B------:R-:W-:-:S05]  /*0670*/  VIADD R17, R15, 0x1 ;  /* 0x000000010f117836 */ /* 0x000fca0000000000 */
[----:B------:R-:W-:Y:S01]  /*0680*/  IABS R17, R17 ;  /* 0x0000001100117213 */ /* 0x000fe20000000000 */
[----:B--2---:R-:W-:-:S07]  /*0690*/  DFMA R4, R20, R4, R18 ;  /* 0x000000041404722b */ /* 0x004fce0000000012 */
[----:B------:R0:W-:Y:S04]  /*06a0*/  STG.E.64 desc[UR8][R2.64], R4 ;  /* 0x0000000402007986 */ /* 0x0001e8000c101b08 */
[----:B------:R-:W2:Y:S01]  /*06b0*/  LDG.E.64 R20, desc[UR8][R12.64+0x10] ;  /* 0x000010080c147981 */ /* 0x000ea2000c1e1b00 */
[----:B---3--:R-:W-:-:S05]  /*06c0*/  MOV R18, R17 ;  /* 0x0000001100127202 */ /* 0x008fca0000000f00 */
[----:B------:R-:W-:-:S04]  /*06d0*/  IMAD.IADD R23, R11, 0x1, -R18 ;  /* 0x000000010b177824 */ /* 0x000fc800078e0a12 */
[----:B------:R-:W2:Y:S01]  /*06e0*/  I2F.F64 R18, R23 ;  /* 0x0000001700127312 */ /* 0x000ea20000201c00 */
[----:B------:R-:W-:Y:S01]  /*06f0*/  VIADD R17, R15, 0x2 ;  /* 0x000000020f117836 */ /* 0x000fe20000000000 */
[----:B--2---:R-:W-:-:S07]  /*0700*/  DFMA R18, R18, R20, R4 ;  /* 0x000000141212722b */ /* 0x004fce0000000004 */
[----:B------:R3:W-:Y:S04]  /*0710*/  STG.E.64 desc[UR8][R2.64], R18 ;  /* 0x0000001202007986 */ /* 0x0007e8000c101b08 */
[----:B------:R-:W2:Y:S01]  /*0720*/  LDG.E.64 R20, desc[UR8][R12.64+0x18] ;  /* 0x000018080c147981 */ /* 0x000ea2000c1e1b00 */
[----:B0-----:R-:W-:Y:S01]  /*0730*/  IABS R4, R17 ;  /* 0x0000001100047213 */ /* 0x001fe20000000000 */
[----:B------:R-:W-:Y:S01]  /*0740*/  VIADD R14, R14, 0x4 ;  /* 0x000000040e0e7836 */ /* 0x000fe20000000000 */
[----:B------:R-:W-:Y:S01]  /*0750*/  IADD3 R15, PT, PT, R15, 0x4, RZ ;  /* 0x000000040f0f7810 */ /* 0x000fe20007ffe0ff */
[----:B------:R-:W-:Y:S02]  /*0760*/  VIADD R16, R16, 0x4 ;  /* 0x0000000410107836 */ /* 0x000fe40000000000 */
[----:B------:R-:W-:Y:S01]  /*0770*/  IMAD.IADD R17, R11, 0x1, -R4 ;  /* 0x000000010b117824 */ /* 0x000fe200078e0a04 */
[----:B------:R-:W-:-:S03]  /*0780*/  ISETP.NE.AND P0, PT, R14, RZ, PT ;  /* 0x000000ff0e00720c */ /* 0x000fc60003f05270 */
[----:B------:R-:W2:Y:S02]  /*0790*/  I2F.F64 R4, R17 ;  /* 0x0000001100047312 */ /* 0x000ea40000201c00 */
[----:B--2---:R-:W-:-:S07]  /*07a0*/  DFMA R4, R4, R20, R18 ;  /* 0x000000140404722b */ /* 0x004fce0000000012 */
[----:B------:R3:W-:Y:S01]  /*07b0*/  STG.E.64 desc[UR8][R2.64], R4 ;  /* 0x0000000402007986 */ /* 0x0007e2000c101b08 */
[----:B------:R-:W-:Y:S05]  /*07c0*/  @P0 BRA `(.L_x_29) ;  /* 0xfffffffc00740947 */ /* 0x000fea000383ffff */
.L_x_26:
[----:B------:R-:W-:Y:S05]  /*07d0*/  BSYNC.RECONVERGENT B0 ;  /* 0x0000000000007941 */ /* 0x000fea0003800200 */
.L_x_25:
[----:B------:R-:W4:Y:S01]  /*07e0*/  LDCU UR7, c[0x0][0x390] ;  /* 0x00007200ff0777ac */ /* 0x000f220008000800 */
[----:B------:R-:W-:-:S05]  /*07f0*/  IMAD.IADD R0, R9, 0x1, R0 ;  /* 0x0000000109007824 */ /* 0x000fca00078e0200 */
[----:B----4-:R-:W-:-:S13]  /*0800*/  ISETP.GE.AND P0, PT, R0, UR7, PT ;  /* 0x0000000700007c0c */ /* 0x010fda000bf06270 */
[----:B------:R-:W-:Y:S05]  /*0810*/  @!P0 BRA `(.L_x_30) ;  /* 0xfffffff800348947 */ /* 0x000fea000383ffff */
[----:B------:R-:W-:Y:S05]  /*0820*/  EXIT ;  /* 0x000000000000794d */ /* 0x000fea0003800000 */
.L_x_31:
        /* <DEDUP_REMOVED lines=13> */
.L_x_37:


//--------------------- .nv.shared._Z19Pi_Shared_ReductionPdi --------------------------
	.section	.nv.shared._Z19Pi_Shared_ReductionPdi,"aw",@nobits
	.sectionflags	@""
	.align	8
.nv.shared._Z19Pi_Shared_ReductionPdi:
	.zero		3072


//--------------------- .nv.shared.reserved.0     --------------------------
	.section	.nv.shared.reserved.0,"aw",@nobits
	.weak		__nv_reservedSMEM_offset_0_alias
	.size		__nv_reservedSMEM_offset_0_alias, 0, 64
	.other		__nv_reservedSMEM_offset_0_alias,@"STO_CUDA_RESERVED_SHARED STV_DEFAULT"
__nv_reservedSMEM_offset_0_alias:
	.zero		0
	.zero		64


//--------------------- .nv.shared._Z27Dotproduct_Shared_ReductionPdS_S_i --------------------------
	.section	.nv.shared._Z27Dotproduct_Shared_ReductionPdS_S_i,"aw",@nobits
	.sectionflags	@""
	.align	8
.nv.shared._Z27Dotproduct_Shared_ReductionPdS_S_i:
	.zero		3072


//--------------------- .nv.shared._Z17Dotproduct_SharedPdS_S_i --------------------------
	.section	.nv.shared._Z17Dotproduct_SharedPdS_S_i,"aw",@nobits
	.sectionflags	@""
	.align	8
.nv.shared._Z17Dotproduct_SharedPdS_S_i:
	.zero		3072


//--------------------- .nv.constant0._Z19Pi_Shared_ReductionPdi --------------------------
	.section	.nv.constant0._Z19Pi_Shared_ReductionPdi,"a",@progbits
	.sectionflags	@""
	.align	4
.nv.constant0._Z19Pi_Shared_ReductionPdi:
	.zero		908


//--------------------- .nv.constant0._Z27Dotproduct_Shared_ReductionPdS_S_i --------------------------
	.section	.nv.constant0._Z27Dotproduct_Shared_ReductionPdS_S_i,"a",@progbits
	.sectionflags	@""
	.align	4
.nv.constant0._Z27Dotproduct_Shared_ReductionPdS_S_i:
	.zero		924


//--------------------- .nv.constant0._Z17Dotproduct_SharedPdS_S_i --------------------------
	.section	.nv.constant0._Z17Dotproduct_SharedPdS_S_i,"a",@progbits
	.sectionflags	@""
	.align	4
.nv.constant0._Z17Dotproduct_SharedPdS_S_i:
	.zero		924


//--------------------- .nv.constant0._Z10DotproductPdS_S_i --------------------------
	.section	.nv.constant0._Z10DotproductPdS_S_i,"a",@progbits
	.sectionflags	@""
	.align	4
.nv.constant0._Z10DotproductPdS_S_i:
	.zero		924


//--------------------- .nv.constant0._Z18MatrixMultiply_GPUPdS_iii --------------------------
	.section	.nv.constant0._Z18MatrixMultiply_GPUPdS_iii,"a",@progbits
	.sectionflags	@""
	.align	4
.nv.constant0._Z18MatrixMultiply_GPUPdS_iii:
	.zero		924


//--------------------- SYMBOLS --------------------------

	.type		.nv.reservedSmem.offset0,@object
	.size		.nv.reservedSmem.offset0,0x4
	.type		.nv.reservedSmem.cap,@object
	.size		.nv.reservedSmem.cap,0x4
